	.target	sm_80

	.elftype	@"ET_EXEC"


//--------------------- .note.nv.tkinfo           --------------------------
	.section	.note.nv.tkinfo,"",@"SHT_NOTE"
	.sectionflags	@"SHF_NOTE_NV_TKINFO"
	.tkinfo
        /*0018*/ 	.word	0x00000002
        /*0030*/ 	.string	""
        /*0030*/ 	.string	"ptxas"
        /*0030*/ 	.string	"Cuda compilation tools, release 13.0, V13.0.88"
        /*0030*/ 	.string	"Build cuda_13.0.r13.0/compiler.36424714_0"
        /*0030*/ 	.string	"-v  -suppress-debug-info  -lineinfo  -arch sm_80 "



//--------------------- .note.nv.cuinfo           --------------------------
	.section	.note.nv.cuinfo,"",@"SHT_NOTE"
	.sectionflags	@"SHF_NOTE_NV_CUINFO"
        /*0018*/ 	.short	0x0002
        /*001a*/ 	.short	0x0050
        /*001c*/ 	.short	0x0082
	.zero		2


//--------------------- .nv.info                  --------------------------
	.section	.nv.info,"",@"SHT_CUDA_INFO"
	.align	4


	//----- nvinfo : EIATTR_REGCOUNT
	.align		4
        /*0000*/ 	.byte	0x04, 0x2f
        /*0002*/ 	.short	(.L_2 - .L_1)
	.align		4
.L_1:
        /*0004*/ 	.word	index@(attn_fwd)
        /*0008*/ 	.word	0x00000048


	//----- nvinfo : EIATTR_FRAME_SIZE
	.align		4
.L_2:
        /*000c*/ 	.byte	0x04, 0x11
        /*000e*/ 	.short	(.L_4 - .L_3)
	.align		4
.L_3:
        /*0010*/ 	.word	index@(attn_fwd)
        /*0014*/ 	.word	0x00000000


	//----- nvinfo : EIATTR_MIN_STACK_SIZE
	.align		4
.L_4:
        /*0018*/ 	.byte	0x04, 0x12
        /*001a*/ 	.short	(.L_6 - .L_5)
	.align		4
.L_5:
        /*001c*/ 	.word	index@(attn_fwd)
        /*0020*/ 	.word	0x00000000
.L_6:


//--------------------- .nv.info.attn_fwd         --------------------------
	.section	.nv.info.attn_fwd,"",@"SHT_CUDA_INFO"
	.sectionflags	@""
	.align	4


	//----- nvinfo : EIATTR_CUDA_API_VERSION
	.align		4
        /*0000*/ 	.byte	0x04, 0x37
        /*0002*/ 	.short	(.L_8 - .L_7)
.L_7:
        /*0004*/ 	.word	0x00000082


	//----- nvinfo : EIATTR_SW2861232_WAR
	.align		4
.L_8:
        /*0008*/ 	.byte	0x01, 0x35
	.zero		2


	//----- nvinfo : EIATTR_PARAM_CBANK
	.align		4
        /*000c*/ 	.byte	0x04, 0x0a
        /*000e*/ 	.short	(.L_10 - .L_9)
	.align		4
.L_9:
        /*0010*/ 	.word	index@(.nv.constant0.attn_fwd)
        /*0014*/ 	.short	0x0160
        /*0016*/ 	.short	0x0088


	//----- nvinfo : EIATTR_CBANK_PARAM_SIZE
	.align		4
.L_10:
        /*0018*/ 	.byte	0x03, 0x19
        /*001a*/ 	.short	0x0088


	//----- nvinfo : EIATTR_KPARAM_INFO
	.align		4
        /*001c*/ 	.byte	0x04, 0x17
        /*001e*/ 	.short	(.L_12 - .L_11)
.L_11:
        /*0020*/ 	.word	0x00000000
        /*0024*/ 	.short	0x0019
        /*0026*/ 	.short	0x0080
        /*0028*/ 	.byte	0x00, 0xf4, 0x21, 0x00


	//----- nvinfo : EIATTR_KPARAM_INFO
	.align		4
.L_12:
        /*002c*/ 	.byte	0x04, 0x17
        /*002e*/ 	.short	(.L_14 - .L_13)
.L_13:
        /*0030*/ 	.word	0x00000000
        /*0034*/ 	.short	0x0018
        /*0036*/ 	.short	0x0078
        /*0038*/ 	.byte	0x00, 0xf4, 0x21, 0x00


	//----- nvinfo : EIATTR_KPARAM_INFO
	.align		4
.L_14:
        /*003c*/ 	.byte	0x04, 0x17
        /*003e*/ 	.short	(.L_16 - .L_15)
.L_15:
        /*0040*/ 	.word	0x00000000
        /*0044*/ 	.short	0x0017
        /*0046*/ 	.short	0x0070
        /*0048*/ 	.byte	0x00, 0xf0, 0x11, 0x00


	//----- nvinfo : EIATTR_KPARAM_INFO
	.align		4
.L_16:
        /*004c*/ 	.byte	0x04, 0x17
        /*004e*/ 	.short	(.L_18 - .L_17)
.L_17:
        /*0050*/ 	.word	0x00000000
        /*0054*/ 	.short	0x0016
        /*0056*/ 	.short	0x006c
        /*0058*/ 	.byte	0x00, 0xf0, 0x11, 0x00


	//----- nvinfo : EIATTR_KPARAM_INFO
	.align		4
.L_18:
        /*005c*/ 	.byte	0x04, 0x17
        /*005e*/ 	.short	(.L_20 - .L_19)
.L_19:
        /*0060*/ 	.word	0x00000000
        /*0064*/ 	.short	0x0015
        /*0066*/ 	.short	0x0068
        /*0068*/ 	.byte	0x00, 0xf0, 0x11, 0x00


	//----- nvinfo : EIATTR_KPARAM_INFO
	.align		4
.L_20:
        /*006c*/ 	.byte	0x04, 0x17
        /*006e*/ 	.short	(.L_22 - .L_21)
.L_21:
        /*0070*/ 	.word	0x00000000
        /*0074*/ 	.short	0x0014
        /*0076*/ 	.short	0x0064
        /*0078*/ 	.byte	0x00, 0xf0, 0x11, 0x00


	//----- nvinfo : EIATTR_KPARAM_INFO
	.align		4
.L_22:
        /*007c*/ 	.byte	0x04, 0x17
        /*007e*/ 	.short	(.L_24 - .L_23)
.L_23:
        /*0080*/ 	.word	0x00000000
        /*0084*/ 	.short	0x0013
        /*0086*/ 	.short	0x0060
        /*0088*/ 	.byte	0x00, 0xf0, 0x11, 0x00


	//----- nvinfo : EIATTR_KPARAM_INFO
	.align		4
.L_24:
        /*008c*/ 	.byte	0x04, 0x17
        /*008e*/ 	.short	(.L_26 - .L_25)
.L_25:
        /*0090*/ 	.word	0x00000000
        /*0094*/ 	.short	0x0012
        /*0096*/ 	.short	0x005c
        /*0098*/ 	.byte	0x00, 0xf0, 0x11, 0x00


	//----- nvinfo : EIATTR_KPARAM_INFO
	.align		4
.L_26:
        /*009c*/ 	.byte	0x04, 0x17
        /*009e*/ 	.short	(.L_28 - .L_27)
.L_27:
        /*00a0*/ 	.word	0x00000000
        /*00a4*/ 	.short	0x0011
        /*00a6*/ 	.short	0x0058
        /*00a8*/ 	.byte	0x00, 0xf0, 0x11, 0x00


	//----- nvinfo : EIATTR_KPARAM_INFO
	.align		4
.L_28:
        /*00ac*/ 	.byte	0x04, 0x17
        /*00ae*/ 	.short	(.L_30 - .L_29)
.L_29:
        /*00b0*/ 	.word	0x00000000
        /*00b4*/ 	.short	0x0010
        /*00b6*/ 	.short	0x0054
        /*00b8*/ 	.byte	0x00, 0xf0, 0x11, 0x00


	//----- nvinfo : EIATTR_KPARAM_INFO
	.align		4
.L_30:
        /*00bc*/ 	.byte	0x04, 0x17
        /*00be*/ 	.short	(.L_32 - .L_31)
.L_31:
        /*00c0*/ 	.word	0x00000000
        /*00c4*/ 	.short	0x000f
        /*00c6*/ 	.short	0x0050
        /*00c8*/ 	.byte	0x00, 0xf0, 0x11, 0x00


	//----- nvinfo : EIATTR_KPARAM_INFO
	.align		4
.L_32:
        /*00cc*/ 	.byte	0x04, 0x17
        /*00ce*/ 	.short	(.L_34 - .L_33)
.L_33:
        /*00d0*/ 	.word	0x00000000
        /*00d4*/ 	.short	0x000e
        /*00d6*/ 	.short	0x004c
        /*00d8*/ 	.byte	0x00, 0xf0, 0x11, 0x00


	//----- nvinfo : EIATTR_KPARAM_INFO
	.align		4
.L_34:
        /*00dc*/ 	.byte	0x04, 0x17
        /*00de*/ 	.short	(.L_36 - .L_35)
.L_35:
        /*00e0*/ 	.word	0x00000000
        /*00e4*/ 	.short	0x000d
        /*00e6*/ 	.short	0x0048
        /*00e8*/ 	.byte	0x00, 0xf0, 0x11, 0x00


	//----- nvinfo : EIATTR_KPARAM_INFO
	.align		4
.L_36:
        /*00ec*/ 	.byte	0x04, 0x17
        /*00ee*/ 	.short	(.L_38 - .L_37)
.L_37:
        /*00f0*/ 	.word	0x00000000
        /*00f4*/ 	.short	0x000c
        /*00f6*/ 	.short	0x0044
        /*00f8*/ 	.byte	0x00, 0xf0, 0x11, 0x00


	//----- nvinfo : EIATTR_KPARAM_INFO
	.align		4
.L_38:
        /*00fc*/ 	.byte	0x04, 0x17
        /*00fe*/ 	.short	(.L_40 - .L_39)
.L_39:
        /*0100*/ 	.word	0x00000000
        /*0104*/ 	.short	0x000b
        /*0106*/ 	.short	0x0040
        /*0108*/ 	.byte	0x00, 0xf0, 0x11, 0x00


	//----- nvinfo : EIATTR_KPARAM_INFO
	.align		4
.L_40:
        /*010c*/ 	.byte	0x04, 0x17
        /*010e*/ 	.short	(.L_42 - .L_41)
.L_41:
        /*0110*/ 	.word	0x00000000
        /*0114*/ 	.short	0x000a
        /*0116*/ 	.short	0x003c
        /*0118*/ 	.byte	0x00, 0xf0, 0x11, 0x00


	//----- nvinfo : EIATTR_KPARAM_INFO
	.align		4
.L_42:
        /*011c*/ 	.byte	0x04, 0x17
        /*011e*/ 	.short	(.L_44 - .L_43)
.L_43:
        /*0120*/ 	.word	0x00000000
        /*0124*/ 	.short	0x0009
        /*0126*/ 	.short	0x0038
        /*0128*/ 	.byte	0x00, 0xf0, 0x11, 0x00


	//----- nvinfo : EIATTR_KPARAM_INFO
	.align		4
.L_44:
        /*012c*/ 	.byte	0x04, 0x17
        /*012e*/ 	.short	(.L_46 - .L_45)
.L_45:
        /*0130*/ 	.word	0x00000000
        /*0134*/ 	.short	0x0008
        /*0136*/ 	.short	0x0034
        /*0138*/ 	.byte	0x00, 0xf0, 0x11, 0x00


	//----- nvinfo : EIATTR_KPARAM_INFO
	.align		4
.L_46:
        /*013c*/ 	.byte	0x04, 0x17
        /*013e*/ 	.short	(.L_48 - .L_47)
.L_47:
        /*0140*/ 	.word	0x00000000
        /*0144*/ 	.short	0x0007
        /*0146*/ 	.short	0x0030
        /*0148*/ 	.byte	0x00, 0xf0, 0x11, 0x00


	//----- nvinfo : EIATTR_KPARAM_INFO
	.align		4
.L_48:
        /*014c*/ 	.byte	0x04, 0x17
        /*014e*/ 	.short	(.L_50 - .L_49)
.L_49:
        /*0150*/ 	.word	0x00000000
        /*0154*/ 	.short	0x0006
        /*0156*/ 	.short	0x002c
        /*0158*/ 	.byte	0x00, 0xf0, 0x11, 0x00


	//----- nvinfo : EIATTR_KPARAM_INFO
	.align		4
.L_50:
        /*015c*/ 	.byte	0x04, 0x17
        /*015e*/ 	.short	(.L_52 - .L_51)
.L_51:
        /*0160*/ 	.word	0x00000000
        /*0164*/ 	.short	0x0005
        /*0166*/ 	.short	0x0028
        /*0168*/ 	.byte	0x00, 0xf0, 0x11, 0x00


	//----- nvinfo : EIATTR_KPARAM_INFO
	.align		4
.L_52:
        /*016c*/ 	.byte	0x04, 0x17
        /*016e*/ 	.short	(.L_54 - .L_53)
.L_53:
        /*0170*/ 	.word	0x00000000
        /*0174*/ 	.short	0x0004
        /*0176*/ 	.short	0x0020
        /*0178*/ 	.byte	0x00, 0xf4, 0x21, 0x00


	//----- nvinfo : EIATTR_KPARAM_INFO
	.align		4
.L_54:
        /*017c*/ 	.byte	0x04, 0x17
        /*017e*/ 	.short	(.L_56 - .L_55)
.L_55:
        /*0180*/ 	.word	0x00000000
        /*0184*/ 	.short	0x0003
        /*0186*/ 	.short	0x0018
        /*0188*/ 	.byte	0x00, 0xf4, 0x21, 0x00


	//----- nvinfo : EIATTR_KPARAM_INFO
	.align		4
.L_56:
        /*018c*/ 	.byte	0x04, 0x17
        /*018e*/ 	.short	(.L_58 - .L_57)
.L_57:
        /*0190*/ 	.word	0x00000000
        /*0194*/ 	.short	0x0002
        /*0196*/ 	.short	0x0010
        /*0198*/ 	.byte	0x00, 0xf4, 0x21, 0x00


	//----- nvinfo : EIATTR_KPARAM_INFO
	.align		4
.L_58:
        /*019c*/ 	.byte	0x04, 0x17
        /*019e*/ 	.short	(.L_60 - .L_59)
.L_59:
        /*01a0*/ 	.word	0x00000000
        /*01a4*/ 	.short	0x0001
        /*01a6*/ 	.short	0x0008
        /*01a8*/ 	.byte	0x00, 0xf4, 0x21, 0x00


	//----- nvinfo : EIATTR_KPARAM_INFO
	.align		4
.L_60:
        /*01ac*/ 	.byte	0x04, 0x17
        /*01ae*/ 	.short	(.L_62 - .L_61)
.L_61:
        /*01b0*/ 	.word	0x00000000
        /*01b4*/ 	.short	0x0000
        /*01b6*/ 	.short	0x0000
        /*01b8*/ 	.byte	0x00, 0xf4, 0x21, 0x00


	//----- nvinfo : EIATTR_MAXREG_COUNT
	.align		4
.L_62:
        /*01bc*/ 	.byte	0x03, 0x1b
        /*01be*/ 	.short	0x00ff


	//----- nvinfo : EIATTR_NUM_BARRIERS
	.align		4
        /*01c0*/ 	.byte	0x02, 0x4c
        /*01c2*/ 	.byte	0x01
	.zero		1


	//----- nvinfo : EIATTR_MERCURY_ISA_VERSION
	.align		4
        /*01c4*/ 	.byte	0x03, 0x5f
        /*01c6*/ 	.short	0x0000


	//----- nvinfo : EIATTR_COOP_GROUP_MASK_REGIDS
	.align		4
        /*01c8*/ 	.byte	0x04, 0x29
        /*01ca*/ 	.short	(.L_64 - .L_63)


	//   ....[0]....
.L_63:
        /*01cc*/ 	.word	0xffffffff


	//   ....[1]....
        /*01d0*/ 	.word	0xffffffff


	//   ....[2]....
        /*01d4*/ 	.word	0xffffffff


	//   ....[3]....
        /*01d8*/ 	.word	0xffffffff


	//   ....[4]....
        /*01dc*/ 	.word	0xffffffff


	//   ....[5]....
        /*01e0*/ 	.word	0xffffffff


	//   ....[6]....
        /*01e4*/ 	.word	0xffffffff


	//   ....[7]....
        /*01e8*/ 	.word	0xffffffff


	//----- nvinfo : EIATTR_COOP_GROUP_INSTR_OFFSETS
	.align		4
.L_64:
        /*01ec*/ 	.byte	0x04, 0x28
        /*01ee*/ 	.short	(.L_66 - .L_65)


	//   ....[0]....
.L_65:
        /*01f0*/ 	.word	0x00000c80


	//   ....[1]....
        /*01f4*/ 	.word	0x00000ca0


	//   ....[2]....
        /*01f8*/ 	.word	0x00000dc0


	//   ....[3]....
        /*01fc*/ 	.word	0x00000de0


	//   ....[4]....
        /*0200*/ 	.word	0x00001350


	//   ....[5]....
        /*0204*/ 	.word	0x00001360


	//   ....[6]....
        /*0208*/ 	.word	0x000013e0


	//   ....[7]....
        /*020c*/ 	.word	0x00001400


	//----- nvinfo : EIATTR_EXIT_INSTR_OFFSETS
	.align		4
.L_66:
        /*0210*/ 	.byte	0x04, 0x1c
        /*0212*/ 	.short	(.L_68 - .L_67)


	//   ....[0]....
.L_67:
        /*0214*/ 	.word	0x00002090


	//   ....[1]....
        /*0218*/ 	.word	0x00002130


	//----- nvinfo : EIATTR_REQNTID
	.align		4
.L_68:
        /*021c*/ 	.byte	0x04, 0x10
        /*021e*/ 	.short	(.L_70 - .L_69)
.L_69:
        /*0220*/ 	.word	0x00000080
        /*0224*/ 	.word	0x00000001
        /*0228*/ 	.word	0x00000001
.L_70:


//--------------------- .nv.callgraph             --------------------------
	.section	.nv.callgraph,"",@"SHT_CUDA_CALLGRAPH"
	.align	4
	.sectionentsize	8
	.align		4
        /*0000*/ 	.word	0x00000000
	.align		4
        /*0004*/ 	.word	0xffffffff
	.align		4
        /*0008*/ 	.word	0x00000000
	.align		4
        /*000c*/ 	.word	0xfffffffe
	.align		4
        /*0010*/ 	.word	0x00000000
	.align		4
        /*0014*/ 	.word	0xfffffffd
	.align		4
        /*0018*/ 	.word	0x00000000
	.align		4
        /*001c*/ 	.word	0xfffffffc


//--------------------- .nv.rel.action            --------------------------
	.section	.nv.rel.action,"",@"SHT_CUDA_RELOCINFO"
	.align	8
	.sectionentsize	8
        /*0000*/ 	.byte	0x73, 0x00, 0x00, 0x00, 0x00, 0x00, 0x00, 0x00, 0x00, 0x00, 0x00, 0x11, 0x25, 0x00, 0x05, 0x36


//--------------------- .nv.constant4             --------------------------
	.section	.nv.constant4,"a",@progbits
	.align	8
	.align		8
.nv.constant4:
        /*0000*/ 	.dword	_$_str


//--------------------- .nv.constant0.attn_fwd    --------------------------
	.section	.nv.constant0.attn_fwd,"a",@progbits
	.sectionflags	@""
	.align	4
.nv.constant0.attn_fwd:
	.zero		488


//--------------------- .text.attn_fwd            --------------------------
	.section	.text.attn_fwd,"ax",@progbits
	.sectioninfo	@"SHI_REGISTERS=72"
	.align	128
        .global         attn_fwd
        .type           attn_fwd,@function
        .size           attn_fwd,(.L_x_3 - attn_fwd)
        .other          attn_fwd,@"STO_CUDA_ENTRY STV_DEFAULT"
attn_fwd:
.text.attn_fwd:
[----:B------:R-:W-:Y:S02]  /*0000*/  MOV R1, c[0x0][0x28] ;  /* 0x00000a0000017a02 */ /* 0x000fe40000000f00 */
[----:B------:R-:W0:Y:S01]  /*0010*/  S2R R0, SR_TID.X ;  /* 0x0000000000007919 */ /* 0x000e220000002100 */
[----:B------:R-:W-:Y:S01]  /*0020*/  MOV R18, c[0x0][0x198] ;  /* 0x0000660000127a02 */ /* 0x000fe20000000f00 */
[----:B------:R-:W-:Y:S02]  /*0030*/  ULDC.64 UR4, c[0x0][0x118] ;  /* 0x0000460000047ab9 */ /* 0x000fe40000000a00 */
[----:B------:R-:W1:Y:S04]  /*0040*/  S2R R3, SR_CTAID.X ;  /* 0x0000000000037919 */ /* 0x000e680000002500 */
[----:B------:R-:W2:Y:S01]  /*0050*/  S2R R2, SR_CTAID.Y ;  /* 0x0000000000027919 */ /* 0x000ea20000002600 */
[----:B0-----:R-:W-:Y:S02]  /*0060*/  LOP3.LUT R16, R0, 0x3f, RZ, 0xc0, !PT ;  /* 0x0000003f00107812 */ /* 0x001fe400078ec0ff */
[----:B------:R-:W-:-:S03]  /*0070*/  SHF.R.U32.HI R45, RZ, 0x6, R0 ;  /* 0x00000006ff2d7819 */ /* 0x000fc60000011600 */
[----:B-1----:R-:W-:Y:S01]  /*0080*/  IMAD R46, R3, 0x40, R16 ;  /* 0x00000040032e7824 */ /* 0x002fe200078e0210 */
[----:B------:R-:W-:Y:S01]  /*0090*/  SGXT.U32 R45, R45, 0x1 ;  /* 0x000000012d2d781a */ /* 0x000fe20000000000 */
[----:B--2---:R-:W-:Y:S02]  /*00a0*/  IMAD R3, R2, c[0x0][0x190], RZ ;  /* 0x0000640002037a24 */ /* 0x004fe400078e02ff */
[----:B------:R-:W-:Y:S02]  /*00b0*/  IMAD R5, R46, c[0x0][0x194], RZ ;  /* 0x000065002e057a24 */ /* 0x000fe400078e02ff */
[----:B------:R-:W-:Y:S02]  /*00c0*/  IMAD R8, R45, c[0x0][0x198], RZ ;  /* 0x000066002d087a24 */ /* 0x000fe400078e02ff */
[----:B------:R-:W-:Y:S01]  /*00d0*/  IMAD.SHL.U32 R4, R3, 0x2, RZ ;  /* 0x0000000203047824 */ /* 0x000fe200078e00ff */
[----:B------:R-:W-:Y:S01]  /*00e0*/  SHF.L.U32 R7, R5, 0x1, RZ ;  /* 0x0000000105077819 */ /* 0x000fe200000006ff */
[----:B------:R-:W-:-:S02]  /*00f0*/  IMAD R9, R18, 0x2, R8 ;  /* 0x0000000212097824 */ /* 0x000fc400078e0208 */
[----:B------:R-:W-:Y:S01]  /*0100*/  IMAD.HI R3, R3, 0x2, RZ ;  /* 0x0000000203037827 */ /* 0x000fe200078e02ff */
[----:B------:R-:W-:Y:S02]  /*0110*/  IADD3 R22, P0, P1, R7, c[0x0][0x160], R4 ;  /* 0x0000580007167a10 */ /* 0x000fe4000791e004 */
[----:B------:R-:W-:Y:S01]  /*0120*/  LEA R10, R18, R9, 0x1 ;  /* 0x00000009120a7211 */ /* 0x000fe200078e08ff */
[----:B------:R-:W-:-:S05]  /*0130*/  IMAD.HI R6, R5, 0x2, RZ ;  /* 0x0000000205067827 */ /* 0x000fca00078e02ff */
[----:B------:R-:W-:Y:S01]  /*0140*/  IADD3.X R24, R6, c[0x0][0x164], R3, P0, P1 ;  /* 0x0000590006187a10 */ /* 0x000fe200007e2403 */
[----:B------:R-:W-:Y:S01]  /*0150*/  IMAD R3, R18, 0x2, R10 ;  /* 0x0000000212037824 */ /* 0x000fe200078e020a */
[-C--:B------:R-:W-:Y:S02]  /*0160*/  LEA R4, P0, R8, R22.reuse, 0x1 ;  /* 0x0000001608047211 */ /* 0x080fe400078008ff */
[C---:B------:R-:W-:Y:S02]  /*0170*/  LEA R6, P1, R9.reuse, R22, 0x1 ;  /* 0x0000001609067211 */ /* 0x040fe400078208ff */
[----:B------:R-:W-:Y:S02]  /*0180*/  LEA R11, R18, R3, 0x1 ;  /* 0x00000003120b7211 */ /* 0x000fe400078e08ff */
[----:B------:R-:W-:Y:S02]  /*0190*/  LEA.HI.X.SX32 R5, R8, R24, 0x1, P0 ;  /* 0x0000001808057211 */ /* 0x000fe400000f0eff */
[----:B------:R-:W-:Y:S01]  /*01a0*/  LEA R8, P0, R10, R22, 0x1 ;  /* 0x000000160a087211 */ /* 0x000fe200078008ff */
[----:B------:R-:W-:Y:S01]  /*01b0*/  IMAD R15, R18, 0x2, R11 ;  /* 0x00000002120f7824 */ /* 0x000fe200078e020b */
[-C--:B------:R-:W-:Y:S01]  /*01c0*/  LEA.HI.X.SX32 R7, R9, R24.reuse, 0x1, P1 ;  /* 0x0000001809077211 */ /* 0x080fe200008f0eff */
[----:B------:R0:W2:Y:S01]  /*01d0*/  LDG.E.U16 R19, [R4.64] ;  /* 0x0000000404137981 */ /* 0x0000a2000c1e1500 */
[----:B------:R-:W-:-:S02]  /*01e0*/  LEA.HI.X.SX32 R9, R10, R24, 0x1, P0 ;  /* 0x000000180a097211 */ /* 0x000fc400000f0eff */
[C---:B------:R-:W-:Y:S01]  /*01f0*/  LEA R12, P0, R11.reuse, R22, 0x1 ;  /* 0x000000160b0c7211 */ /* 0x040fe200078008ff */
[----:B------:R1:W3:Y:S01]  /*0200*/  LDG.E.U16 R20, [R6.64] ;  /* 0x0000000406147981 */ /* 0x0002e2000c1e1500 */
[C---:B------:R-:W-:Y:S02]  /*0210*/  LEA R17, R18.reuse, R15, 0x1 ;  /* 0x0000000f12117211 */ /* 0x040fe400078e08ff */
[----:B------:R-:W-:Y:S01]  /*0220*/  LEA.HI.X.SX32 R13, R11, R24, 0x1, P0 ;  /* 0x000000180b0d7211 */ /* 0x000fe200000f0eff */
[----:B------:R-:W4:Y:S01]  /*0230*/  LDG.E.U16 R8, [R8.64] ;  /* 0x0000000408087981 */ /* 0x000f22000c1e1500 */
[-C--:B------:R-:W-:Y:S01]  /*0240*/  LEA R14, P1, R15, R22.reuse, 0x1 ;  /* 0x000000160f0e7211 */ /* 0x080fe200078208ff */
[----:B------:R-:W-:Y:S01]  /*0250*/  IMAD R18, R18, 0x2, R17 ;  /* 0x0000000212127824 */ /* 0x000fe200078e0211 */
[----:B------:R-:W-:Y:S02]  /*0260*/  LEA R10, P0, R3, R22, 0x1 ;  /* 0x00000016030a7211 */ /* 0x000fe400078008ff */
[-C--:B------:R-:W-:Y:S01]  /*0270*/  LEA.HI.X.SX32 R15, R15, R24.reuse, 0x1, P1 ;  /* 0x000000180f0f7211 */ /* 0x080fe200008f0eff */
[----:B------:R-:W5:Y:S01]  /*0280*/  LDG.E.U16 R13, [R12.64] ;  /* 0x000000040c0d7981 */ /* 0x000f62000c1e1500 */
[----:B------:R-:W-:-:S02]  /*0290*/  LEA.HI.X.SX32 R11, R3, R24, 0x1, P0 ;  /* 0x00000018030b7211 */ /* 0x000fc400000f0eff */
[CC--:B0-----:R-:W-:Y:S01]  /*02a0*/  LEA R4, P1, R17.reuse, R22.reuse, 0x1 ;  /* 0x0000001611047211 */ /* 0x0c1fe200078208ff */
[----:B------:R-:W3:Y:S01]  /*02b0*/  LDG.E.U16 R14, [R14.64] ;  /* 0x000000040e0e7981 */ /* 0x000ee2000c1e1500 */
[C---:B-1----:R-:W-:Y:S02]  /*02c0*/  LEA R6, P0, R18.reuse, R22, 0x1 ;  /* 0x0000001612067211 */ /* 0x042fe400078008ff */
[-C--:B------:R-:W-:Y:S01]  /*02d0*/  LEA.HI.X.SX32 R5, R17, R24.reuse, 0x1, P1 ;  /* 0x0000001811057211 */ /* 0x080fe200008f0eff */
[----:B------:R0:W4:Y:S01]  /*02e0*/  LDG.E.U16 R11, [R10.64] ;  /* 0x000000040a0b7981 */ /* 0x000122000c1e1500 */
[----:B------:R-:W-:-:S03]  /*02f0*/  LEA.HI.X.SX32 R7, R18, R24, 0x1, P0 ;  /* 0x0000001812077211 */ /* 0x000fc600000f0eff */
[----:B------:R1:W4:Y:S04]  /*0300*/  LDG.E.U16 R4, [R4.64] ;  /* 0x0000000404047981 */ /* 0x000328000c1e1500 */
[----:B------:R0:W4:Y:S01]  /*0310*/  LDG.E.U16 R7, [R6.64] ;  /* 0x0000000406077981 */ /* 0x000122000c1e1500 */
[----:B------:R-:W-:Y:S01]  /*0320*/  SHF.R.S32.HI R42, RZ, 0x6, R0 ;  /* 0x00000006ff2a7819 */ /* 0x000fe20000011400 */
[----:B-1----:R-:W-:Y:S01]  /*0330*/  IMAD.MOV.U32 R5, RZ, RZ, 0x1 ;  /* 0x00000001ff057424 */ /* 0x002fe200078e00ff */
[----:B------:R-:W-:Y:S02]  /*0340*/  SHF.L.U32 R3, R16, 0x1, RZ ;  /* 0x0000000110037819 */ /* 0x000fe400000006ff */
[----:B------:R-:W-:Y:S02]  /*0350*/  SGXT R42, R42, 0x1 ;  /* 0x000000012a2a781a */ /* 0x000fe40000000200 */
[----:B------:R-:W-:-:S02]  /*0360*/  ISETP.LE.AND P0, PT, R5, c[0x0][0x1d0], PT ;  /* 0x0000740005007a0c */ /* 0x000fc40003f03270 */
[----:B------:R-:W-:-:S04]  /*0370*/  LOP3.LUT R42, R3, 0x90, R42, 0x78, !PT ;  /* 0x00000090032a7812 */ /* 0x000fc800078e782a */
[C---:B------:R-:W-:Y:S02]  /*0380*/  LOP3.LUT R41, R42.reuse, 0x20, RZ, 0x3c, !PT ;  /* 0x000000202a297812 */ /* 0x040fe400078e3cff */
[C---:B------:R-:W-:Y:S02]  /*0390*/  LOP3.LUT R3, R42.reuse, 0x40, RZ, 0x3c, !PT ;  /* 0x000000402a037812 */ /* 0x040fe400078e3cff */
[----:B------:R-:W-:Y:S01]  /*03a0*/  LOP3.LUT R18, R42, 0x60, RZ, 0x3c, !PT ;  /* 0x000000602a127812 */ /* 0x000fe200078e3cff */
[----:B0-----:R-:W-:Y:S01]  /*03b0*/  IMAD.MOV.U32 R6, RZ, RZ, 0x3f800000 ;  /* 0x3f800000ff067424 */ /* 0x001fe200078e00ff */
[----:B------:R-:W-:Y:S01]  /*03c0*/  MOV R47, 0xff800000 ;  /* 0xff800000002f7802 */ /* 0x000fe20000000f00 */
[----:B------:R-:W-:Y:S01]  /*03d0*/  IMAD.MOV.U32 R32, RZ, RZ, -0x800000 ;  /* 0xff800000ff207424 */ /* 0x000fe200078e00ff */
[----:B------:R-:W-:Y:S01]  /*03e0*/  MOV R10, 0x3f800000 ;  /* 0x3f800000000a7802 */ /* 0x000fe20000000f00 */
[----:B------:R-:W-:Y:S01]  /*03f0*/  CS2R R16, SRZ ;  /* 0x0000000000107805 */ /* 0x000fe2000001ff00 */
[----:B------:R-:W-:-:S02]  /*0400*/  LOP3.LUT R44, R0, 0x60, RZ, 0xc0, !PT ;  /* 0x00000060002c7812 */ /* 0x000fc400078ec0ff */
[C---:B------:R-:W-:Y:S02]  /*0410*/  LOP3.LUT R43, R0.reuse, 0x1f, RZ, 0xc0, !PT ;  /* 0x0000001f002b7812 */ /* 0x040fe400078ec0ff */
[----:B------:R-:W-:Y:S01]  /*0420*/  LOP3.LUT R40, R0, 0x7, RZ, 0xc0, !PT ;  /* 0x0000000700287812 */ /* 0x000fe200078ec0ff */
[----:B--2---:R-:W-:Y:S04]  /*0430*/  STS.U16 [R42], R19 ;  /* 0x000000132a007388 */ /* 0x004fe80000000400 */
[----:B-----5:R0:W-:Y:S04]  /*0440*/  STS.U16 [R42+0x400], R13 ;  /* 0x0004000d2a007388 */ /* 0x0201e80000000400 */
[----:B---3--:R-:W-:Y:S04]  /*0450*/  STS.U16 [R41+0x100], R20 ;  /* 0x0001001429007388 */ /* 0x008fe80000000400 */
[----:B------:R1:W-:Y:S01]  /*0460*/  STS.U16 [R41+0x500], R14 ;  /* 0x0005000e29007388 */ /* 0x0003e20000000400 */
[----:B0-----:R-:W-:-:S03]  /*0470*/  CS2R R12, SRZ ;  /* 0x00000000000c7805 */ /* 0x001fc6000001ff00 */
[----:B----4-:R-:W-:Y:S04]  /*0480*/  STS.U16 [R3+0x200], R8 ;  /* 0x0002000803007388 */ /* 0x010fe80000000400 */
[----:B------:R-:W-:Y:S01]  /*0490*/  STS.U16 [R3+0x600], R4 ;  /* 0x0006000403007388 */ /* 0x000fe20000000400 */
[----:B-1----:R-:W-:-:S03]  /*04a0*/  CS2R R14, SRZ ;  /* 0x00000000000e7805 */ /* 0x002fc6000001ff00 */
[----:B------:R0:W-:Y:S04]  /*04b0*/  STS.U16 [R18+0x300], R11 ;  /* 0x0003000b12007388 */ /* 0x0001e80000000400 */
[----:B------:R1:W-:Y:S01]  /*04c0*/  STS.U16 [R18+0x700], R7 ;  /* 0x0007000712007388 */ /* 0x0003e20000000400 */
[----:B0-----:R-:W-:Y:S01]  /*04d0*/  SHF.L.U32 R11, R0, 0x1, RZ ;  /* 0x00000001000b7819 */ /* 0x001fe200000006ff */
[----:B-1----:R-:W-:Y:S01]  /*04e0*/  CS2R R18, SRZ ;  /* 0x0000000000127805 */ /* 0x002fe2000001ff00 */
[----:B------:R-:W-:Y:S05]  /*04f0*/  @!P0 BRA `(.L_x_0) ;  /* 0x0000102000008947 */ /* 0x000fea0003800000 */
[----:B------:R-:W-:Y:S01]  /*0500*/  LOP3.LUT R5, R0, 0xf, RZ, 0xc0, !PT ;  /* 0x0000000f00057812 */ /* 0x000fe200078ec0ff */
[C---:B------:R-:W-:Y:S01]  /*0510*/  IMAD R3, R2.reuse, c[0x0][0x1a0], RZ ;  /* 0x0000680002037a24 */ /* 0x040fe200078e02ff */
[--C-:B------:R-:W-:Y:S01]  /*0520*/  SHF.R.U32.HI R14, RZ, 0x4, R0.reuse ;  /* 0x00000004ff0e7819 */ /* 0x100fe20000011600 */
[----:B------:R-:W-:Y:S01]  /*0530*/  IMAD R4, R2, c[0x0][0x1b0], RZ ;  /* 0x00006c0002047a24 */ /* 0x000fe200078e02ff */
[----:B------:R-:W-:Y:S01]  /*0540*/  LOP3.LUT R13, R0, 0x10, RZ, 0xc0, !PT ;  /* 0x00000010000d7812 */ /* 0x000fe200078ec0ff */
[----:B------:R-:W-:Y:S01]  /*0550*/  IMAD R6, R5, c[0x0][0x1a8], RZ ;  /* 0x00006a0005067a24 */ /* 0x000fe200078e02ff */
[--C-:B------:R-:W-:Y:S01]  /*0560*/  SHF.R.U32.HI R16, RZ, 0x5, R0.reuse ;  /* 0x00000005ff107819 */ /* 0x100fe20000011600 */
[----:B------:R-:W-:Y:S01]  /*0570*/  IMAD R9, R43, c[0x0][0x1b4], RZ ;  /* 0x00006d002b097a24 */ /* 0x000fe200078e02ff */
[----:B------:R-:W-:Y:S01]  /*0580*/  LEA R12, R40, R13, 0x1 ;  /* 0x0000000d280c7211 */ /* 0x000fe200078e08ff */
[----:B------:R-:W-:Y:S01]  /*0590*/  IMAD.SHL.U32 R5, R3, 0x2, RZ ;  /* 0x0000000203057824 */ /* 0x000fe200078e00ff */
[----:B------:R-:W-:Y:S01]  /*05a0*/  SHF.L.U32 R8, R6, 0x1, RZ ;  /* 0x0000000106087819 */ /* 0x000fe200000006ff */
[C---:B------:R-:W-:Y:S01]  /*05b0*/  IMAD.SHL.U32 R7, R4.reuse, 0x2, RZ ;  /* 0x0000000204077824 */ /* 0x040fe200078e00ff */
[C---:B------:R-:W-:Y:S01]  /*05c0*/  SHF.L.U32 R10, R9.reuse, 0x1, RZ ;  /* 0x00000001090a7819 */ /* 0x040fe200000006ff */
[----:B------:R-:W-:Y:S01]  /*05d0*/  IMAD.HI R4, R4, 0x2, RZ ;  /* 0x0000000204047827 */ /* 0x000fe200078e02ff */
[----:B------:R-:W-:Y:S01]  /*05e0*/  IADD3 R62, P0, P1, R8, c[0x0][0x168], R5 ;  /* 0x00005a00083e7a10 */ /* 0x000fe2000791e005 */
[----:B------:R-:W-:Y:S01]  /*05f0*/  CS2R R18, SRZ ;  /* 0x0000000000127805 */ /* 0x000fe2000001ff00 */
[----:B------:R-:W-:Y:S01]  /*0600*/  IADD3 R48, P2, P3, R10, c[0x0][0x170], R7 ;  /* 0x00005c000a307a10 */ /* 0x000fe20007b5e007 */
[----:B------:R-:W-:Y:S01]  /*0610*/  IMAD.SHL.U32 R5, R40, 0x10, RZ ;  /* 0x0000001028057824 */ /* 0x000fe200078e00ff */
[----:B------:R-:W-:Y:S01]  /*0620*/  SHF.R.S32.HI R7, RZ, 0x2, R0 ;  /* 0x00000002ff077819 */ /* 0x000fe20000011400 */
[----:B------:R-:W-:Y:S01]  /*0630*/  IMAD.HI R9, R9, 0x2, RZ ;  /* 0x0000000209097827 */ /* 0x000fe200078e02ff */
[----:B------:R-:W-:-:S02]  /*0640*/  SHF.L.U32 R10, R0, 0x5, RZ ;  /* 0x00000005000a7819 */ /* 0x000fc400000006ff */
[----:B------:R-:W-:Y:S01]  /*0650*/  LOP3.LUT R8, R5, 0x60, R0, 0x78, !PT ;  /* 0x0000006005087812 */ /* 0x000fe200078e7800 */
[----:B------:R-:W-:Y:S01]  /*0660*/  IMAD.HI R3, R3, 0x2, RZ ;  /* 0x0000000203037827 */ /* 0x000fe200078e02ff */
[----:B------:R-:W-:Y:S02]  /*0670*/  SGXT R5, R7, 0x1 ;  /* 0x000000010705781a */ /* 0x000fe40000000200 */
[----:B------:R-:W-:Y:S01]  /*0680*/  LOP3.LUT R7, R8, 0x10, R11, 0x78, !PT ;  /* 0x0000001008077812 */ /* 0x000fe200078e780b */
[----:B------:R-:W-:Y:S01]  /*0690*/  IMAD.HI R6, R6, 0x2, RZ ;  /* 0x0000000206067827 */ /* 0x000fe200078e02ff */
[----:B------:R-:W-:Y:S02]  /*06a0*/  LOP3.LUT R15, R5, 0x90, RZ, 0xc0, !PT ;  /* 0x00000090050f7812 */ /* 0x000fe400078ec0ff */
[----:B------:R-:W-:Y:S01]  /*06b0*/  SGXT.U32 R5, R14, 0x3 ;  /* 0x000000030e05781a */ /* 0x000fe20000000000 */
[----:B------:R-:W-:Y:S01]  /*06c0*/  IMAD.U32 R7, R12, 0x40, R7 ;  /* 0x000000400c077824 */ /* 0x000fe200078e0007 */
[----:B------:R-:W-:Y:S01]  /*06d0*/  IADD3.X R14, R9, c[0x0][0x174], R4, P2, P3 ;  /* 0x00005d00090e7a10 */ /* 0x000fe200017e6404 */
[----:B------:R-:W-:Y:S01]  /*06e0*/  IMAD.MOV.U32 R17, RZ, RZ, c[0x0][0x1b8] ;  /* 0x00006e00ff117624 */ /* 0x000fe200078e00ff */
[----:B------:R-:W-:Y:S01]  /*06f0*/  SGXT.U32 R4, R16, 0x2 ;  /* 0x000000021004781a */ /* 0x000fe20000000000 */
[----:B------:R-:W-:Y:S01]  /*0700*/  IMAD R5, R5, c[0x0][0x1a4], RZ ;  /* 0x0000690005057a24 */ /* 0x000fe200078e02ff */
[----:B------:R-:W-:Y:S01]  /*0710*/  MOV R12, c[0x0][0x1a4] ;  /* 0x00006900000c7a02 */ /* 0x000fe20000000f00 */
[----:B------:R-:W-:Y:S01]  /*0720*/  IMAD.MOV.U32 R56, RZ, RZ, -0x800000 ;  /* 0xff800000ff387424 */ /* 0x000fe200078e00ff */
[----:B------:R-:W-:Y:S01]  /*0730*/  LOP3.LUT R10, R15, 0x60, R10, 0xf8, !PT ;  /* 0x000000600f0a7812 */ /* 0x000fe200078ef80a */
[----:B------:R-:W-:Y:S01]  /*0740*/  IMAD R9, R4, c[0x0][0x1b8], RZ ;  /* 0x00006e0004097a24 */ /* 0x000fe200078e02ff */
[----:B------:R-:W-:Y:S01]  /*0750*/  LEA R4, R12, R5, 0x3 ;  /* 0x000000050c047211 */ /* 0x000fe200078e18ff */
[----:B------:R-:W-:Y:S01]  /*0760*/  IMAD.MOV.U32 R57, RZ, RZ, -0x800000 ;  /* 0xff800000ff397424 */ /* 0x000fe200078e00ff */
[----:B------:R-:W-:Y:S01]  /*0770*/  LOP3.LUT R8, R10, 0x10, R11, 0x78, !PT ;  /* 0x000000100a087812 */ /* 0x000fe200078e780b */
[----:B------:R-:W-:Y:S01]  /*0780*/  IMAD R10, R17, 0x4, R9 ;  /* 0x00000004110a7824 */ /* 0x000fe200078e0209 */
[----:B------:R-:W-:-:S02]  /*0790*/  IADD3.X R15, R6, c[0x0][0x16c], R3, P0, P1 ;  /* 0x00005b00060f7a10 */ /* 0x000fc400007e2403 */
[----:B------:R-:W-:Y:S02]  /*07a0*/  LEA R3, R12, R4, 0x3 ;  /* 0x000000040c037211 */ /* 0x000fe400078e18ff */
[----:B------:R-:W-:Y:S02]  /*07b0*/  LEA R66, P1, R4, R62, 0x1 ;  /* 0x0000003e04427211 */ /* 0x000fe400078208ff */
[----:B------:R-:W-:Y:S02]  /*07c0*/  LEA R6, R12, R3, 0x3 ;  /* 0x000000030c067211 */ /* 0x000fe400078e18ff */
[----:B------:R-:W-:Y:S02]  /*07d0*/  LEA R12, R17, R10, 0x2 ;  /* 0x0000000a110c7211 */ /* 0x000fe400078e10ff */
[----:B------:R-:W-:Y:S02]  /*07e0*/  LEA R64, P2, R3, R62, 0x1 ;  /* 0x0000003e03407211 */ /* 0x000fe400078408ff */
[----:B------:R-:W-:-:S02]  /*07f0*/  LEA.HI.X.SX32 R67, R4, R15, 0x1, P1 ;  /* 0x0000000f04437211 */ /* 0x000fc400008f0eff */
[----:B------:R-:W-:Y:S02]  /*0800*/  SHF.L.U32 R4, R0, 0x3, RZ ;  /* 0x0000000300047819 */ /* 0x000fe400000006ff */
[-C--:B------:R-:W-:Y:S01]  /*0810*/  LEA.HI.X.SX32 R65, R3, R15.reuse, 0x1, P2 ;  /* 0x0000000f03417211 */ /* 0x080fe200010f0eff */
[----:B------:R-:W-:Y:S01]  /*0820*/  IMAD R3, R17, 0x4, R12 ;  /* 0x0000000411037824 */ /* 0x000fe200078e020c */
[CC--:B------:R-:W-:Y:S02]  /*0830*/  LEA R68, P0, R5.reuse, R62.reuse, 0x1 ;  /* 0x0000003e05447211 */ /* 0x0c0fe400078008ff */
[----:B------:R-:W-:Y:S02]  /*0840*/  LEA R62, P3, R6, R62, 0x1 ;  /* 0x0000003e063e7211 */ /* 0x000fe400078608ff */
[----:B------:R-:W-:Y:S02]  /*0850*/  LOP3.LUT R17, R4, 0x30, RZ, 0xc0, !PT ;  /* 0x0000003004117812 */ /* 0x000fe400078ec0ff */
[----:B------:R-:W-:-:S02]  /*0860*/  LEA.HI.X.SX32 R69, R5, R15, 0x1, P0 ;  /* 0x0000000f05457211 */ /* 0x000fc400000f0eff */
[----:B------:R-:W-:Y:S01]  /*0870*/  LEA.HI.X.SX32 R63, R6, R15, 0x1, P3 ;  /* 0x0000000f063f7211 */ /* 0x000fe200018f0eff */
[----:B------:R-:W-:Y:S01]  /*0880*/  IMAD R4, R40, 0x40, R17 ;  /* 0x0000004028047824 */ /* 0x000fe200078e0211 */
[-C--:B------:R-:W-:Y:S01]  /*0890*/  LEA R54, P0, R9, R48.reuse, 0x1 ;  /* 0x0000003009367211 */ /* 0x080fe200078008ff */
[----:B------:R-:W-:Y:S01]  /*08a0*/  CS2R R16, SRZ ;  /* 0x0000000000107805 */ /* 0x000fe2000001ff00 */
[-C--:B------:R-:W-:Y:S02]  /*08b0*/  LEA R52, P1, R10, R48.reuse, 0x1 ;  /* 0x000000300a347211 */ /* 0x080fe400078208ff */
[-C--:B------:R-:W-:Y:S02]  /*08c0*/  LEA R50, P2, R12, R48.reuse, 0x1 ;  /* 0x000000300c327211 */ /* 0x080fe400078408ff */
[----:B------:R-:W-:Y:S02]  /*08d0*/  LEA R48, P3, R3, R48, 0x1 ;  /* 0x0000003003307211 */ /* 0x000fe400078608ff */
[----:B------:R-:W-:-:S02]  /*08e0*/  LEA R8, R13, R8, 0x4 ;  /* 0x000000080d087211 */ /* 0x000fc400078e20ff */
[-C--:B------:R-:W-:Y:S02]  /*08f0*/  LEA.HI.X.SX32 R55, R9, R14.reuse, 0x1, P0 ;  /* 0x0000000e09377211 */ /* 0x080fe400000f0eff */
[-C--:B------:R-:W-:Y:S02]  /*0900*/  LEA.HI.X.SX32 R53, R10, R14.reuse, 0x1, P1 ;  /* 0x0000000e0a357211 */ /* 0x080fe400008f0eff */
[-C--:B------:R-:W-:Y:S02]  /*0910*/  LEA.HI.X.SX32 R51, R12, R14.reuse, 0x1, P2 ;  /* 0x0000000e0c337211 */ /* 0x080fe400010f0eff */
[----:B------:R-:W-:Y:S01]  /*0920*/  LEA.HI.X.SX32 R49, R3, R14, 0x1, P3 ;  /* 0x0000000e03317211 */ /* 0x000fe200018f0eff */
[----:B------:R-:W-:Y:S01]  /*0930*/  CS2R R12, SRZ ;  /* 0x00000000000c7805 */ /* 0x000fe2000001ff00 */
[----:B------:R-:W-:Y:S01]  /*0940*/  MOV R6, 0x3f800000 ;  /* 0x3f80000000067802 */ /* 0x000fe20000000f00 */
[----:B------:R-:W-:Y:S01]  /*0950*/  CS2R R14, SRZ ;  /* 0x00000000000e7805 */ /* 0x000fe2000001ff00 */
[----:B------:R-:W-:-:S02]  /*0960*/  MOV R9, RZ ;  /* 0x000000ff00097202 */ /* 0x000fc40000000f00 */
[----:B------:R-:W-:Y:S02]  /*0970*/  MOV R3, RZ ;  /* 0x000000ff00037202 */ /* 0x000fe40000000f00 */
[----:B------:R-:W-:Y:S02]  /*0980*/  MOV R10, 0x3f800000 ;  /* 0x3f800000000a7802 */ /* 0x000fe40000000f00 */
[----:B------:R-:W-:Y:S02]  /*0990*/  MOV R5, RZ ;  /* 0x000000ff00057202 */ /* 0x000fe40000000f00 */
[----:B------:R-:W-:Y:S02]  /*09a0*/  LOP3.LUT R4, R4, 0x30, R11, 0x78, !PT ;  /* 0x0000003004047812 */ /* 0x000fe400078e780b */
.L_x_1:
[----:B------:R-:W-:-:S04]  /*09b0*/  IMAD.WIDE R26, R9, 0x2, R68 ;  /* 0x00000002091a7825 */ /* 0x000fc800078e0244 */
[C---:B------:R-:W-:Y:S02]  /*09c0*/  IMAD.WIDE R24, R9.reuse, 0x2, R66 ;  /* 0x0000000209187825 */ /* 0x040fe400078e0242 */
[----:B------:R-:W2:Y:S02]  /*09d0*/  LDG.E.U16 R27, [R26.64] ;  /* 0x000000041a1b7981 */ /* 0x000ea4000c1e1500 */
[C---:B------:R-:W-:Y:S02]  /*09e0*/  IMAD.WIDE R20, R9.reuse, 0x2, R64 ;  /* 0x0000000209147825 */ /* 0x040fe400078e0240 */
[----:B------:R-:W3:Y:S02]  /*09f0*/  LDG.E.U16 R25, [R24.64] ;  /* 0x0000000418197981 */ /* 0x000ee4000c1e1500 */
[----:B------:R-:W-:Y:S02]  /*0a00*/  IMAD.WIDE R22, R9, 0x2, R62 ;  /* 0x0000000209167825 */ /* 0x000fe400078e023e */
[----:B------:R0:W4:Y:S04]  /*0a10*/  LDG.E.U16 R29, [R20.64] ;  /* 0x00000004141d7981 */ /* 0x000128000c1e1500 */
[----:B------:R-:W5:Y:S04]  /*0a20*/  LDG.E.U16 R31, [R22.64] ;  /* 0x00000004161f7981 */ /* 0x000f68000c1e1500 */
[----:B------:R-:W-:Y:S01]  /*0a30*/  BAR.SYNC.DEFER_BLOCKING 0x0 ;  /* 0x0000000000007b1d */ /* 0x000fe20000010000 */
[----:B------:R-:W-:-:S04]  /*0a40*/  IMAD.WIDE R36, R3, 0x2, R54 ;  /* 0x0000000203247825 */ /* 0x000fc800078e0236 */
[----:B------:R-:W-:-:S04]  /*0a50*/  IMAD.WIDE R38, R3, 0x2, R50 ;  /* 0x0000000203267825 */ /* 0x000fc800078e0232 */
[----:B------:R-:W-:-:S04]  /*0a60*/  IMAD.WIDE R60, R3, 0x2, R48 ;  /* 0x00000002033c7825 */ /* 0x000fc800078e0230 */
[----:B0-----:R-:W-:Y:S01]  /*0a70*/  IMAD.WIDE R20, R3, 0x2, R52 ;  /* 0x0000000203147825 */ /* 0x001fe200078e0234 */
[----:B--2---:R-:W-:Y:S04]  /*0a80*/  STS.U16 [R42+0x800], R27 ;  /* 0x0008001b2a007388 */ /* 0x004fe80000000400 */
[----:B---3--:R-:W-:Y:S04]  /*0a90*/  STS.U16 [R42+0x900], R25 ;  /* 0x000900192a007388 */ /* 0x008fe80000000400 */
[----:B----4-:R-:W-:Y:S04]  /*0aa0*/  STS.U16 [R42+0xa00], R29 ;  /* 0x000a001d2a007388 */ /* 0x010fe80000000400 */
[----:B-----5:R-:W-:Y:S04]  /*0ab0*/  STS.U16 [R42+0xb00], R31 ;  /* 0x000b001f2a007388 */ /* 0x020fe80000000400 */
[----:B------:R-:W-:Y:S06]  /*0ac0*/  BAR.SYNC.DEFER_BLOCKING 0x0 ;  /* 0x0000000000007b1d */ /* 0x000fec0000010000 */
[----:B------:R0:W2:Y:S04]  /*0ad0*/  LDG.E.U16 R47, [R36.64] ;  /* 0x00000004242f7981 */ /* 0x0000a8000c1e1500 */
[----:B------:R0:W3:Y:S04]  /*0ae0*/  LDG.E.U16 R59, [R38.64] ;  /* 0x00000004263b7981 */ /* 0x0000e8000c1e1500 */
[----:B------:R1:W4:Y:S04]  /*0af0*/  LDG.E.U16 R58, [R20.64] ;  /* 0x00000004143a7981 */ /* 0x000328000c1e1500 */
[----:B------:R5:W3:Y:S04]  /*0b00*/  LDG.E.U16 R60, [R60.64] ;  /* 0x000000043c3c7981 */ /* 0x000ae8000c1e1500 */
[----:B------:R-:W-:Y:S04]  /*0b10*/  LDSM.16.M88.4 R32, [R8+0x800] ;  /* 0x000800000820783b */ /* 0x000fe80000000200 */
[----:B-1----:R-:W1:Y:S04]  /*0b20*/  LDSM.16.MT88.4 R20, [R7] ;  /* 0x000000000714783b */ /* 0x002e680000004200 */
[----:B------:R-:W0:Y:S04]  /*0b30*/  LDSM.16.M88.4 R24, [R8+0xa00] ;  /* 0x000a00000818783b */ /* 0x000e280000000200 */
[----:B------:R-:W-:Y:S01]  /*0b40*/  BAR.SYNC.DEFER_BLOCKING 0x0 ;  /* 0x0000000000007b1d */ /* 0x000fe20000010000 */
[C---:B-1----:R-:W-:Y:S08]  /*0b50*/  HMMA.16816.F32 R28, R20.reuse, R32, RZ ;  /* 0x00000020141c723c */ /* 0x042ff000000018ff */
[C---:B------:R-:W-:Y:S08]  /*0b60*/  HMMA.16816.F32 R32, R20.reuse, R34, RZ ;  /* 0x000000221420723c */ /* 0x040ff000000018ff */
[----:B0-----:R-:W-:Y:S08]  /*0b70*/  HMMA.16816.F32 R36, R20, R24, RZ ;  /* 0x000000181424723c */ /* 0x001ff000000018ff */
[----:B------:R-:W-:-:S02]  /*0b80*/  FMUL R24, R28, c[0x0][0x188] ;  /* 0x000062001c187a20 */ /* 0x000fc40000400000 */
[----:B------:R-:W-:Y:S01]  /*0b90*/  FMUL R25, R29, c[0x0][0x188] ;  /* 0x000062001d197a20 */ /* 0x000fe20000400000 */
[----:B------:R-:W-:Y:S04]  /*0ba0*/  HMMA.16816.F32 R20, R20, R26, RZ ;  /* 0x0000001a1414723c */ /* 0x000fe800000018ff */
[----:B------:R-:W-:Y:S01]  /*0bb0*/  FMNMX R25, R24, R25, !PT ;  /* 0x0000001918197209 */ /* 0x000fe20007800000 */
[----:B------:R-:W-:-:S05]  /*0bc0*/  FMUL R24, R32, c[0x0][0x188] ;  /* 0x0000620020187a20 */ /* 0x000fca0000400000 */
        /* <DEDUP_REMOVED lines=10> */
[----:B------:R-:W-:-:S05]  /*0c70*/  FMNMX R26, R24, R25, !PT ;  /* 0x00000019181a7209 */ /* 0x000fca0007800000 */
[----:B------:R-:W0:Y:S02]  /*0c80*/  SHFL.BFLY PT, R25, R26, 0x2, 0x1f ;  /* 0x0c401f001a197f89 */ /* 0x000e2400000e0000 */
[----:B0-----:R-:W-:-:S05]  /*0c90*/  FMNMX R27, R26, R25, !PT ;  /* 0x000000191a1b7209 */ /* 0x001fca0007800000 */
[----:B------:R-:W0:Y:S01]  /*0ca0*/  SHFL.BFLY PT, R24, R27, 0x1, 0x1f ;  /* 0x0c201f001b187f89 */ /* 0x000e2200000e0000 */
[----:B------:R-:W-:-:S03]  /*0cb0*/  FMUL R25, R31, c[0x0][0x188] ;  /* 0x000062001f197a20 */ /* 0x000fc60000400000 */
[----:B--2---:R0:W-:Y:S02]  /*0cc0*/  STS.U16 [R42+0x800], R47 ;  /* 0x0008002f2a007388 */ /* 0x0041e40000000400 */
[----:B0-----:R-:W-:Y:S01]  /*0cd0*/  FMNMX R47, R27, R24, !PT ;  /* 0x000000181b2f7209 */ /* 0x001fe20007800000 */
        /* <DEDUP_REMOVED lines=17> */
[----:B------:R-:W-:-:S05]  /*0df0*/  FMNMX R47, R47, R56, !PT ;  /* 0x000000382f2f7209 */ /* 0x000fca0007800000 */
[--C-:B------:R-:W-:Y:S02]  /*0e00*/  FFMA R26, R32, c[0x0][0x188], -R47.reuse ;  /* 0x00006200201a7a23 */ /* 0x100fe4000000082f */
[--C-:B------:R-:W-:Y:S02]  /*0e10*/  FFMA R28, R28, c[0x0][0x188], -R47.reuse ;  /* 0x000062001c1c7a23 */ /* 0x100fe4000000082f */
[----:B------:R-:W-:Y:S02]  /*0e20*/  FFMA R29, R29, c[0x0][0x188], -R47 ;  /* 0x000062001d1d7a23 */ /* 0x000fe4000000082f */
[----:B------:R-:W-:Y:S02]  /*0e30*/  FMUL R28, R28, 1.4426950216293334961 ;  /* 0x3fb8aa3b1c1c7820 */ /* 0x000fe40000400000 */
[----:B-----5:R-:W-:Y:S01]  /*0e40*/  FMUL R61, R29, 1.4426950216293334961 ;  /* 0x3fb8aa3b1d3d7820 */ /* 0x020fe20000400000 */
[----:B0-----:R-:W-:-:S04]  /*0e50*/  FMNMX R24, R27, R24, !PT ;  /* 0x000000181b187209 */ /* 0x001fc80007800000 */
[----:B------:R-:W-:Y:S01]  /*0e60*/  FMNMX R32, R24, R57, !PT ;  /* 0x0000003918207209 */ /* 0x000fe20007800000 */
[----:B---3--:R-:W-:Y:S04]  /*0e70*/  STS.U16 [R42+0xa00], R59 ;  /* 0x000a003b2a007388 */ /* 0x008fe80000000400 */
[--C-:B------:R-:W-:Y:S02]  /*0e80*/  FFMA R24, R30, c[0x0][0x188], -R32.reuse ;  /* 0x000062001e187a23 */ /* 0x100fe40000000820 */
[----:B------:R-:W-:Y:S01]  /*0e90*/  FFMA R31, R31, c[0x0][0x188], -R32 ;  /* 0x000062001f1f7a23 */ /* 0x000fe20000000820 */
[----:B----4-:R0:W-:Y:S01]  /*0ea0*/  STS.U16 [R41+0x900], R58 ;  /* 0x0009003a29007388 */ /* 0x0101e20000000400 */
[----:B------:R-:W-:Y:S01]  /*0eb0*/  FMUL R29, R24, 1.4426950216293334961 ;  /* 0x3fb8aa3b181d7820 */ /* 0x000fe20000400000 */
[----:B------:R-:W-:Y:S01]  /*0ec0*/  MUFU.EX2 R28, R28 ;  /* 0x0000001c001c7308 */ /* 0x000fe20000000800 */
[----:B------:R-:W-:Y:S01]  /*0ed0*/  FMUL R24, R31, 1.4426950216293334961 ;  /* 0x3fb8aa3b1f187820 */ /* 0x000fe20000400000 */
[----:B------:R1:W-:Y:S06]  /*0ee0*/  STS.U16 [R41+0xb00], R60 ;  /* 0x000b003c29007388 */ /* 0x0003ec0000000400 */
[----:B------:R-:W2:Y:S01]  /*0ef0*/  MUFU.EX2 R25, R61 ;  /* 0x0000003d00197308 */ /* 0x000ea20000000800 */
[----:B------:R-:W-:-:S07]  /*0f00*/  FMUL R26, R26, 1.4426950216293334961 ;  /* 0x3fb8aa3b1a1a7820 */ /* 0x000fce0000400000 */
[----:B------:R-:W-:Y:S08]  /*0f10*/  MUFU.EX2 R29, R29 ;  /* 0x0000001d001d7308 */ /* 0x000ff00000000800 */
[----:B------:R-:W3:Y:S01]  /*0f20*/  MUFU.EX2 R24, R24 ;  /* 0x0000001800187308 */ /* 0x000ee20000000800 */
[----:B------:R-:W-:Y:S02]  /*0f30*/  FFMA R33, R33, c[0x0][0x188], -R47 ;  /* 0x0000620021217a23 */ /* 0x000fe4000000082f */
[----:B--2---:R-:W-:Y:S01]  /*0f40*/  FADD R31, R28, R25 ;  /* 0x000000191c1f7221 */ /* 0x004fe20000000000 */
[----:B------:R-:W-:Y:S01]  /*0f50*/  F2FP.PACK_AB R28, R25, R28 ;  /* 0x0000001c191c723e */ /* 0x000fe200000000ff */
[----:B------:R-:W-:-:S02]  /*0f60*/  FMUL R27, R33, 1.4426950216293334961 ;  /* 0x3fb8aa3b211b7820 */ /* 0x000fc40000400000 */
[----:B------:R-:W-:Y:S01]  /*0f70*/  FFMA R25, R34, c[0x0][0x188], -R32 ;  /* 0x0000620022197a23 */ /* 0x000fe20000000820 */
[----:B------:R2:W4:Y:S03]  /*0f80*/  MUFU.EX2 R30, R26 ;  /* 0x0000001a001e7308 */ /* 0x0005260000000800 */
[----:B0-----:R-:W-:Y:S02]  /*0f90*/  FMUL R58, R25, 1.4426950216293334961 ;  /* 0x3fb8aa3b193a7820 */ /* 0x001fe40000400000 */
[----:B--2---:R-:W-:-:S03]  /*0fa0*/  FADD R26, -R47, R56 ;  /* 0x000000382f1a7221 */ /* 0x004fc60000000100 */
[----:B------:R0:W2:Y:S01]  /*0fb0*/  MUFU.EX2 R59, R27 ;  /* 0x0000001b003b7308 */ /* 0x0000a20000000800 */
[----:B---3--:R-:W-:Y:S01]  /*0fc0*/  FADD R34, R29, R24 ;  /* 0x000000181d227221 */ /* 0x008fe20000000000 */
[----:B------:R-:W-:Y:S01]  /*0fd0*/  F2FP.PACK_AB R29, R24, R29 ;  /* 0x0000001d181d723e */ /* 0x000fe200000000ff */
[----:B------:R-:W-:Y:S01]  /*0fe0*/  FMUL R33, R26, 1.4426950216293334961 ;  /* 0x3fb8aa3b1a217820 */ /* 0x000fe20000400000 */
[----:B------:R-:W-:Y:S01]  /*0ff0*/  BAR.SYNC.DEFER_BLOCKING 0x0 ;  /* 0x0000000000007b1d */ /* 0x000fe20000010000 */
[----:B------:R-:W-:-:S04]  /*1000*/  FADD R56, -R32, R57 ;  /* 0x0000003920387221 */ /* 0x000fc80000000100 */
[----:B-1----:R-:W-:Y:S02]  /*1010*/  FMUL R60, R56, 1.4426950216293334961 ;  /* 0x3fb8aa3b383c7820 */ /* 0x002fe40000400000 */
[----:B------:R-:W-:-:S04]  /*1020*/  FFMA R56, R35, c[0x0][0x188], -R32 ;  /* 0x0000620023387a23 */ /* 0x000fc80000000820 */
[----:B------:R-:W-:Y:S01]  /*1030*/  FMUL R56, R56, 1.4426950216293334961 ;  /* 0x3fb8aa3b38387820 */ /* 0x000fe20000400000 */
[----:B0-----:R-:W0:Y:S01]  /*1040*/  LDSM.16.M88.4 R24, [R4+0x800] ;  /* 0x000800000418783b */ /* 0x001e220000000200 */
[----:B------:R-:W1:Y:S08]  /*1050*/  MUFU.EX2 R33, R33 ;  /* 0x0000002100217308 */ /* 0x000e700000000800 */
[----:B------:R4:W-:Y:S08]  /*1060*/  MUFU.EX2 R57, R58 ;  /* 0x0000003a00397308 */ /* 0x0009f00000000800 */
[----:B------:R-:W3:Y:S08]  /*1070*/  MUFU.EX2 R35, R60 ;  /* 0x0000003c00237308 */ /* 0x000ef00000000800 */
[----:B------:R-:W5:Y:S01]  /*1080*/  MUFU.EX2 R56, R56 ;  /* 0x0000003800387308 */ /* 0x000f620000000800 */
[----:B----4-:R-:W-:Y:S01]  /*1090*/  FADD R58, R30, R31 ;  /* 0x0000001f1e3a7221 */ /* 0x010fe20000000000 */
[----:B--2---:R-:W-:Y:S01]  /*10a0*/  F2FP.PACK_AB R30, R59, R30 ;  /* 0x0000001e3b1e723e */ /* 0x004fe200000000ff */
[----:B-1----:R-:W-:-:S02]  /*10b0*/  FMUL R12, R33, R12 ;  /* 0x0000000c210c7220 */ /* 0x002fc40000400000 */
[----:B------:R-:W-:Y:S02]  /*10c0*/  FMUL R13, R33, R13 ;  /* 0x0000000d210d7220 */ /* 0x000fe40000400000 */
[C---:B---3--:R-:W-:Y:S02]  /*10d0*/  FMUL R14, R35.reuse, R14 ;  /* 0x0000000e230e7220 */ /* 0x048fe40000400000 */
[----:B------:R-:W-:Y:S02]  /*10e0*/  FMUL R15, R35, R15 ;  /* 0x0000000f230f7220 */ /* 0x000fe40000400000 */
[--C-:B------:R-:W-:Y:S01]  /*10f0*/  FFMA R36, R36, c[0x0][0x188], -R47.reuse ;  /* 0x0000620024247a23 */ /* 0x100fe2000000082f */
[----:B-----5:R-:W-:Y:S01]  /*1100*/  F2FP.PACK_AB R31, R56, R57 ;  /* 0x00000039381f723e */ /* 0x020fe200000000ff */
[----:B------:R-:W-:Y:S02]  /*1110*/  FFMA R38, R38, c[0x0][0x188], -R32 ;  /* 0x0000620026267a23 */ /* 0x000fe40000000820 */
[----:B------:R-:W-:-:S04]  /*1120*/  FFMA R37, R37, c[0x0][0x188], -R47 ;  /* 0x0000620025257a23 */ /* 0x000fc8000000082f */
[----:B0-----:R-:W-:Y:S01]  /*1130*/  HMMA.16816.F32 R12, R28, R24, R12 ;  /* 0x000000181c0c723c */ /* 0x001fe2000000180c */
[----:B------:R-:W-:Y:S02]  /*1140*/  FMUL R38, R38, 1.4426950216293334961 ;  /* 0x3fb8aa3b26267820 */ /* 0x000fe40000400000 */
[----:B------:R-:W-:-:S04]  /*1150*/  FFMA R39, R39, c[0x0][0x188], -R32 ;  /* 0x0000620027277a23 */ /* 0x000fc80000000820 */
[----:B------:R-:W-:Y:S02]  /*1160*/  FMUL R24, R36, 1.4426950216293334961 ;  /* 0x3fb8aa3b24187820 */ /* 0x000fe40000400000 */
[--C-:B------:R-:W-:Y:S02]  /*1170*/  FFMA R21, R21, c[0x0][0x188], -R47.reuse ;  /* 0x0000620015157a23 */ /* 0x100fe4000000082f */
[----:B------:R-:W-:Y:S02]  /*1180*/  FMUL R37, R37, 1.4426950216293334961 ;  /* 0x3fb8aa3b25257820 */ /* 0x000fe40000400000 */
[----:B------:R-:W0:Y:S01]  /*1190*/  MUFU.EX2 R24, R24 ;  /* 0x0000001800187308 */ /* 0x000e220000000800 */
[----:B------:R-:W-:Y:S02]  /*11a0*/  FMUL R39, R39, 1.4426950216293334961 ;  /* 0x3fb8aa3b27277820 */ /* 0x000fe40000400000 */
[----:B------:R-:W-:Y:S02]  /*11b0*/  FFMA R22, R22, c[0x0][0x188], -R32 ;  /* 0x0000620016167a23 */ /* 0x000fe40000000820 */
[----:B------:R-:W-:-:S02]  /*11c0*/  FFMA R20, R20, c[0x0][0x188], -R47 ;  /* 0x0000620014147a23 */ /* 0x000fc4000000082f */
[----:B------:R-:W-:Y:S01]  /*11d0*/  FMUL R21, R21, 1.4426950216293334961 ;  /* 0x3fb8aa3b15157820 */ /* 0x000fe20000400000 */
[----:B------:R-:W1:Y:S01]  /*11e0*/  MUFU.EX2 R38, R38 ;  /* 0x0000002600267308 */ /* 0x000e620000000800 */
[----:B------:R-:W-:Y:S02]  /*11f0*/  FADD R57, R57, R34 ;  /* 0x0000002239397221 */ /* 0x000fe40000000000 */
[----:B------:R-:W-:Y:S02]  /*1200*/  FMUL R34, R22, 1.4426950216293334961 ;  /* 0x3fb8aa3b16227820 */ /* 0x000fe40000400000 */
[----:B------:R-:W-:Y:S02]  /*1210*/  FFMA R23, R23, c[0x0][0x188], -R32 ;  /* 0x0000620017177a23 */ /* 0x000fe40000000820 */
[----:B------:R-:W-:Y:S01]  /*1220*/  FMUL R20, R20, 1.4426950216293334961 ;  /* 0x3fb8aa3b14147820 */ /* 0x000fe20000400000 */
[----:B------:R-:W2:Y:S01]  /*1230*/  MUFU.EX2 R37, R37 ;  /* 0x0000002500257308 */ /* 0x000ea20000000800 */
[----:B------:R-:W-:-:S07]  /*1240*/  FADD R59, R59, R58 ;  /* 0x0000003a3b3b7221 */ /* 0x000fce0000000000 */
[----:B------:R3:W-:Y:S08]  /*1250*/  MUFU.EX2 R36, R21 ;  /* 0x0000001500247308 */ /* 0x0007f00000000800 */
[----:B------:R-:W4:Y:S01]  /*1260*/  MUFU.EX2 R39, R39 ;  /* 0x0000002700277308 */ /* 0x000f220000000800 */
[----:B---3--:R-:W-:Y:S02]  /*1270*/  FADD R21, R56, R57 ;  /* 0x0000003938157221 */ /* 0x008fe40000000000 */
[----:B------:R-:W-:-:S05]  /*1280*/  FMUL R57, R23, 1.4426950216293334961 ;  /* 0x3fb8aa3b17397820 */ /* 0x000fca0000400000 */
[----:B------:R0:W3:Y:S08]  /*1290*/  MUFU.EX2 R25, R20 ;  /* 0x0000001400197308 */ /* 0x0000f00000000800 */
[----:B------:R-:W5:Y:S01]  /*12a0*/  MUFU.EX2 R34, R34 ;  /* 0x0000002200227308 */ /* 0x000f620000000800 */
[----:B0-----:R-:W-:Y:S02]  /*12b0*/  FADD R20, R24, R59 ;  /* 0x0000003b18147221 */ /* 0x001fe40000000000 */
[----:B-1----:R-:W-:-:S05]  /*12c0*/  FADD R58, R38, R21 ;  /* 0x00000015263a7221 */ /* 0x002fca0000000000 */
[----:B------:R-:W0:Y:S01]  /*12d0*/  MUFU.EX2 R57, R57 ;  /* 0x0000003900397308 */ /* 0x000e220000000800 */
[----:B--2---:R-:W-:Y:S02]  /*12e0*/  FADD R56, R37, R20 ;  /* 0x0000001425387221 */ /* 0x004fe40000000000 */
[----:B------:R-:W-:Y:S01]  /*12f0*/  LDSM.16.M88.4 R20, [R4+0xa00] ;  /* 0x000a00000414783b */ /* 0x000fe20000000200 */
[----:B----4-:R-:W-:Y:S02]  /*1300*/  FADD R59, R39, R58 ;  /* 0x0000003a273b7221 */ /* 0x010fe40000000000 */
[----:B---3--:R-:W-:Y:S02]  /*1310*/  FADD R61, R25, R56 ;  /* 0x00000038193d7221 */ /* 0x008fe40000000000 */
[----:B-----5:R-:W-:Y:S02]  /*1320*/  FADD R56, R34, R59 ;  /* 0x0000003b22387221 */ /* 0x020fe40000000000 */
[----:B------:R-:W-:-:S02]  /*1330*/  FADD R61, R36, R61 ;  /* 0x0000003d243d7221 */ /* 0x000fc40000000000 */
[----:B0-----:R-:W-:-:S03]  /*1340*/  FADD R59, R57, R56 ;  /* 0x00000038393b7221 */ /* 0x001fc60000000000 */
[----:B------:R-:W0:Y:S04]  /*1350*/  SHFL.BFLY PT, R58, R61, 0x2, 0x1f ;  /* 0x0c401f003d3a7f89 */ /* 0x000e2800000e0000 */
[----:B------:R-:W1:Y:S01]  /*1360*/  SHFL.BFLY PT, R56, R59, 0x2, 0x1f ;  /* 0x0c401f003b387f89 */ /* 0x000e6200000e0000 */
[----:B------:R-:W-:Y:S02]  /*1370*/  FMUL R16, R33, R16 ;  /* 0x0000001021107220 */ /* 0x000fe40000400000 */
[----:B------:R-:W-:Y:S02]  /*1380*/  FMUL R18, R35, R18 ;  /* 0x0000001223127220 */ /* 0x000fe40000400000 */
[----:B------:R-:W-:Y:S02]  /*1390*/  FMUL R17, R33, R17 ;  /* 0x0000001121117220 */ /* 0x000fe40000400000 */
[----:B------:R-:W-:-:S02]  /*13a0*/  FMUL R19, R35, R19 ;  /* 0x0000001323137220 */ /* 0x000fc40000400000 */
[----:B0-----:R-:W-:Y:S02]  /*13b0*/  FADD R58, R61, R58 ;  /* 0x0000003a3d3a7221 */ /* 0x001fe40000000000 */
[----:B-1----:R-:W-:-:S03]  /*13c0*/  FADD R56, R59, R56 ;  /* 0x000000383b387221 */ /* 0x002fc60000000000 */
[----:B------:R-:W-:Y:S02]  /*13d0*/  HMMA.16816.F32 R16, R28, R20, R16 ;  /* 0x000000141c10723c */ /* 0x000fe40000001810 */
[----:B------:R-:W0:Y:S05]  /*13e0*/  SHFL.BFLY PT, R21, R56, 0x1, 0x1f ;  /* 0x0c201f0038157f89 */ /* 0x000e2a00000e0000 */
[----:B------:R-:W-:Y:S02]  /*13f0*/  F2FP.PACK_AB R28, R37, R24 ;  /* 0x00000018251c723e */ /* 0x000fe400000000ff */
[----:B------:R-:W1:Y:S01]  /*1400*/  SHFL.BFLY PT, R37, R58, 0x1, 0x1f ;  /* 0x0c201f003a257f89 */ /* 0x000e6200000e0000 */
[----:B------:R-:W-:-:S04]  /*1410*/  IADD3 R5, R5, 0x20, RZ ;  /* 0x0000002005057810 */ /* 0x000fc80007ffe0ff */
[----:B------:R-:W-:Y:S02]  /*1420*/  ISETP.GE.AND P0, PT, R5, c[0x0][0x1d0], PT ;  /* 0x0000740005007a0c */ /* 0x000fe40003f06270 */
[----:B------:R-:W-:Y:S02]  /*1430*/  F2FP.PACK_AB R30, R36, R25 ;  /* 0x00000019241e723e */ /* 0x000fe400000000ff */
[----:B------:R-:W-:Y:S02]  /*1440*/  F2FP.PACK_AB R29, R39, R38 ;  /* 0x00000026271d723e */ /* 0x000fe400000000ff */
[----:B------:R-:W-:Y:S02]  /*1450*/  F2FP.PACK_AB R31, R57, R34 ;  /* 0x00000022391f723e */ /* 0x000fe400000000ff */
[----:B------:R-:W-:Y:S01]  /*1460*/  MOV R20, 0x20 ;  /* 0x0000002000147802 */ /* 0x000fe20000000f00 */
[----:B------:R-:W-:-:S04]  /*1470*/  IMAD.MOV.U32 R57, RZ, RZ, R32 ;  /* 0x000000ffff397224 */ /* 0x000fc800078e0020 */
[----:B------:R-:W-:Y:S01]  /*1480*/  HMMA.16816.F32 R12, R28, R26, R12 ;  /* 0x0000001a1c0c723c */ /* 0x000fe2000000180c */
[----:B0-----:R-:W-:Y:S01]  /*1490*/  FADD R21, R56, R21 ;  /* 0x0000001538157221 */ /* 0x001fe20000000000 */
[----:B------:R-:W-:Y:S01]  /*14a0*/  MOV R56, R47 ;  /* 0x0000002f00387202 */ /* 0x000fe20000000f00 */
[----:B-1----:R-:W-:-:S05]  /*14b0*/  FADD R37, R58, R37 ;  /* 0x000000253a257221 */ /* 0x002fca0000000000 */
[----:B------:R-:W-:Y:S01]  /*14c0*/  HMMA.16816.F32 R16, R28, R22, R16 ;  /* 0x000000161c10723c */ /* 0x000fe20000001810 */
[C---:B------:R-:W-:Y:S02]  /*14d0*/  IMAD R3, R20.reuse, c[0x0][0x1b4], R3 ;  /* 0x00006d0014037a24 */ /* 0x040fe400078e0203 */
[----:B------:R-:W-:Y:S02]  /*14e0*/  IMAD R9, R20, c[0x0][0x1a4], R9 ;  /* 0x0000690014097a24 */ /* 0x000fe400078e0209 */
[----:B------:R-:W-:Y:S02]  /*14f0*/  FFMA R6, R33, R6, R37 ;  /* 0x0000000621067223 */ /* 0x000fe40000000025 */
[----:B------:R-:W-:Y:S01]  /*1500*/  FFMA R10, R35, R10, R21 ;  /* 0x0000000a230a7223 */ /* 0x000fe20000000015 */
[----:B------:R-:W-:Y:S05]  /*1510*/  @!P0 BRA `(.L_x_1) ;  /* 0xfffff49000008947 */ /* 0x000fea000383ffff */
.L_x_0:
[----:B------:R-:W-:-:S02]  /*1520*/  NOP ;  /* 0x0000000000007918 */ /* 0x000fc40000000000 */
[----:B------:R-:W-:Y:S01]  /*1530*/  IMAD.MOV.U32 R28, RZ, RZ, R6 ;  /* 0x000000ffff1c7224 */ /* 0x000fe200078e0006 */
[----:B------:R-:W-:Y:S01]  /*1540*/  MOV R8, R13 ;  /* 0x0000000d00087202 */ /* 0x000fe20000000f00 */
[----:B------:R-:W-:Y:S01]  /*1550*/  IMAD R7, R2, c[0x0][0x1c0], RZ ;  /* 0x0000700002077a24 */ /* 0x000fe200078e02ff */
[----:B------:R-:W-:Y:S01]  /*1560*/  SHF.R.S32.HI R6, RZ, 0x5, R0 ;  /* 0x00000005ff067819 */ /* 0x000fe20000011400 */
[----:B------:R-:W-:Y:S01]  /*1570*/  IMAD R13, R46, c[0x0][0x1c4], RZ ;  /* 0x000071002e0d7a24 */ /* 0x000fe200078e02ff */
[C---:B------:R-:W-:Y:S01]  /*1580*/  FSETP.GEU.AND P4, PT, R28.reuse, 1.175494350822287508e-38, PT ;  /* 0x008000001c00780b */ /* 0x040fe20003f8e000 */
[----:B------:R-:W-:Y:S01]  /*1590*/  FMUL R3, R28, 8388608 ;  /* 0x4b0000001c037820 */ /* 0x000fe20000400000 */
[----:B------:R-:W-:Y:S01]  /*15a0*/  SHF.L.U32 R43, R43, 0x2, RZ ;  /* 0x000000022b2b7819 */ /* 0x000fe200000006ff */
[C---:B------:R-:W-:Y:S01]  /*15b0*/  IMAD.SHL.U32 R4, R13.reuse, 0x2, RZ ;  /* 0x000000020d047824 */ /* 0x040fe200078e00ff */
[----:B------:R-:W-:Y:S01]  /*15c0*/  SGXT R6, R6, 0x1 ;  /* 0x000000010606781a */ /* 0x000fe20000000200 */
[----:B------:R-:W-:Y:S01]  /*15d0*/  IMAD.HI R24, R13, 0x2, RZ ;  /* 0x000000020d187827 */ /* 0x000fe200078e02ff */
[C---:B------:R-:W-:Y:S01]  /*15e0*/  SHF.L.U32 R5, R7.reuse, 0x1, RZ ;  /* 0x0000000107057819 */ /* 0x040fe200000006ff */
[----:B------:R-:W-:Y:S01]  /*15f0*/  BAR.SYNC.DEFER_BLOCKING 0x0 ;  /* 0x0000000000007b1d */ /* 0x000fe20000010000 */
[----:B------:R-:W-:Y:S01]  /*1600*/  MOV R29, R10 ;  /* 0x0000000a001d7202 */ /* 0x000fe20000000f00 */
[----:B------:R-:W-:Y:S01]  /*1610*/  IMAD.HI R7, R7, 0x2, RZ ;  /* 0x0000000207077827 */ /* 0x000fe200078e02ff */
[----:B------:R-:W-:-:S02]  /*1620*/  FSEL R3, R3, R28, !P4 ;  /* 0x0000001c03037208 */ /* 0x000fc40006000000 */
[----:B------:R-:W-:Y:S01]  /*1630*/  LOP3.LUT R43, R43, 0x408, R6, 0x78, !PT ;  /* 0x000004082b2b7812 */ /* 0x000fe200078e7806 */
[----:B------:R-:W-:Y:S01]  /*1640*/  IMAD R45, R45, c[0x0][0x1c8], RZ ;  /* 0x000072002d2d7a24 */ /* 0x000fe200078e02ff */
[----:B------:R-:W-:Y:S01]  /*1650*/  IADD3 R5, P5, P6, R4, c[0x0][0x178], R5 ;  /* 0x00005e0004057a10 */ /* 0x000fe20007ebe005 */
[----:B------:R-:W-:Y:S01]  /*1660*/  FMUL R4, R29, 8388608 ;  /* 0x4b0000001d047820 */ /* 0x000fe20000400000 */
[----:B------:R-:W-:Y:S01]  /*1670*/  IADD3 R6, R3, -0x3f3504f3, RZ ;  /* 0xc0cafb0d03067810 */ /* 0x000fe20007ffe0ff */
[----:B------:R-:W-:Y:S01]  /*1680*/  IMAD.MOV.U32 R30, RZ, RZ, c[0x0][0x1c8] ;  /* 0x00007200ff1e7624 */ /* 0x000fe200078e00ff */
[----:B------:R-:W-:Y:S02]  /*1690*/  FSETP.GEU.AND P3, PT, R29, 1.175494350822287508e-38, PT ;  /* 0x008000001d00780b */ /* 0x000fe40003f6e000 */
[----:B------:R-:W-:Y:S02]  /*16a0*/  SHF.L.U32 R9, R0, 0x2, RZ ;  /* 0x0000000200097819 */ /* 0x000fe400000006ff */
[----:B------:R-:W-:-:S02]  /*16b0*/  LOP3.LUT R20, R6, 0xff800000, RZ, 0xc0, !PT ;  /* 0xff80000006147812 */ /* 0x000fc400078ec0ff */
[----:B------:R-:W-:Y:S02]  /*16c0*/  FSEL R4, R4, R29, !P3 ;  /* 0x0000001d04047208 */ /* 0x000fe40005800000 */
[----:B------:R-:W-:Y:S01]  /*16d0*/  LOP3.LUT R6, R0, 0x40, RZ, 0xc0, !PT ;  /* 0x0000004000067812 */ /* 0x000fe200078ec0ff */
[----:B------:R-:W0:Y:S01]  /*16e0*/  I2F R10, R20 ;  /* 0x00000014000a7306 */ /* 0x000e220000201400 */
[----:B------:R-:W-:Y:S02]  /*16f0*/  LOP3.LUT R21, R9, 0xc0, RZ, 0xc0, !PT ;  /* 0x000000c009157812 */ /* 0x000fe400078ec0ff */
[----:B------:R-:W-:Y:S01]  /*1700*/  MOV R26, R17 ;  /* 0x00000011001a7202 */ /* 0x000fe20000000f00 */
[----:B------:R-:W-:Y:S01]  /*1710*/  IMAD R43, R6, 0x2, R43 ;  /* 0x00000002062b7824 */ /* 0x000fe200078e022b */
[----:B------:R-:W-:Y:S02]  /*1720*/  IADD3 R9, R4, -0x3f3504f3, RZ ;  /* 0xc0cafb0d04097810 */ /* 0x000fe40007ffe0ff */
[----:B------:R-:W-:-:S02]  /*1730*/  LOP3.LUT R17, R0, 0x18, RZ, 0xc0, !PT ;  /* 0x0000001800117812 */ /* 0x000fc400078ec0ff */
[----:B------:R-:W-:Y:S02]  /*1740*/  ISETP.NE.U32.AND P0, PT, R6, RZ, PT ;  /* 0x000000ff0600720c */ /* 0x000fe40003f05070 */
[----:B------:R-:W-:Y:S01]  /*1750*/  IADD3.X R6, R24, c[0x0][0x17c], R7, P5, P6 ;  /* 0x00005f0018067a10 */ /* 0x000fe20002fec407 */
[----:B------:R-:W-:Y:S01]  /*1760*/  IMAD R23, R17, 0x4, R40 ;  /* 0x0000000411177824 */ /* 0x000fe200078e0228 */
[----:B------:R-:W-:Y:S01]  /*1770*/  FSETP.GT.AND P1, PT, |R28|, 8.50705917302346158658e+37, PT ;  /* 0x7e8000001c00780b */ /* 0x000fe20003f24200 */
[----:B------:R-:W-:Y:S01]  /*1780*/  IMAD.MOV.U32 R24, RZ, RZ, 0x3dc6b27f ;  /* 0x3dc6b27fff187424 */ /* 0x000fe200078e00ff */
[----:B------:R-:W-:Y:S02]  /*1790*/  FSEL R7, RZ, -23, P4 ;  /* 0xc1b80000ff077808 */ /* 0x000fe40002000000 */
[----:B------:R-:W-:Y:S02]  /*17a0*/  LOP3.LUT R9, R9, 0xff800000, RZ, 0xc0, !PT ;  /* 0xff80000009097812 */ /* 0x000fe400078ec0ff */
[----:B------:R-:W-:Y:S01]  /*17b0*/  FSETP.GT.AND P4, PT, |R29|, 8.50705917302346158658e+37, PT ;  /* 0x7e8000001d00780b */ /* 0x000fe20003f84200 */
[----:B0-----:R-:W-:Y:S01]  /*17c0*/  FFMA.FTZ R7, R10, 1.1920928955078125e-07, R7 ;  /* 0x340000000a077823 */ /* 0x001fe20000010007 */
[----:B------:R-:W-:Y:S01]  /*17d0*/  SHF.R.U32.HI R13, RZ, 0x1, R17 ;  /* 0x00000001ff0d7819 */ /* 0x000fe20000011611 */
[----:B------:R-:W0:Y:S01]  /*17e0*/  I2F R22, R9 ;  /* 0x0000000900167306 */ /* 0x000e220000201400 */
[----:B------:R-:W-:-:S02]  /*17f0*/  FSETP.GEU.AND P2, PT, |R28|, 1.175494350822287508e-38, PT ;  /* 0x008000001c00780b */ /* 0x000fc40003f4e200 */
[----:B------:R-:W-:Y:S01]  /*1800*/  FSEL R17, RZ, -23, P3 ;  /* 0xc1b80000ff117808 */ /* 0x000fe20001800000 */
[----:B------:R-:W-:Y:S01]  /*1810*/  @P1 FMUL R28, R28, 0.25 ;  /* 0x3e8000001c1c1820 */ /* 0x000fe20000400000 */
[----:B------:R-:W-:Y:S01]  /*1820*/  FSETP.GEU.AND P3, PT, |R29|, 1.175494350822287508e-38, PT ;  /* 0x008000001d00780b */ /* 0x000fe20003f6e200 */
[----:B------:R-:W-:Y:S01]  /*1830*/  @P1 FMUL R26, R26, 0.25 ;  /* 0x3e8000001a1a1820 */ /* 0x000fe20000400000 */
[----:B------:R-:W-:Y:S01]  /*1840*/  SHF.R.U32.HI R0, RZ, 0x1, R0 ;  /* 0x00000001ff007819 */ /* 0x000fe20000011600 */
[----:B------:R-:W-:Y:S01]  /*1850*/  @P1 FMUL R16, R16, 0.25 ;  /* 0x3e80000010101820 */ /* 0x000fe20000400000 */
[----:B------:R-:W-:Y:S01]  /*1860*/  IADD3 R20, R3, -R20, RZ ;  /* 0x8000001403147210 */ /* 0x000fe20007ffe0ff */
[----:B------:R-:W-:Y:S01]  /*1870*/  @P4 FMUL R29, R29, 0.25 ;  /* 0x3e8000001d1d4820 */ /* 0x000fe20000400000 */
[----:B------:R-:W-:Y:S01]  /*1880*/  LEA R21, R40, R21, 0x3 ;  /* 0x0000001528157211 */ /* 0x000fe200078e18ff */
[----:B------:R-:W-:Y:S01]  /*1890*/  @P1 FMUL R8, R8, 0.25 ;  /* 0x3e80000008081820 */ /* 0x000fe20000400000 */
[----:B------:R-:W-:Y:S01]  /*18a0*/  LOP3.LUT R0, R0, 0x4, RZ, 0xc0, !PT ;  /* 0x0000000400007812 */ /* 0x000fe200078ec0ff */
[----:B------:R-:W-:Y:S01]  /*18b0*/  @!P2 FMUL R28, R28, 16777216 ;  /* 0x4b8000001c1ca820 */ /* 0x000fe20000400000 */
[----:B------:R-:W-:Y:S01]  /*18c0*/  LEA R44, R23, R44, 0x2 ;  /* 0x0000002c172c7211 */ /* 0x000fe200078e10ff */
[----:B------:R-:W-:Y:S01]  /*18d0*/  FADD R20, R20, -1 ;  /* 0xbf80000014147421 */ /* 0x000fe20000000000 */
[----:B------:R-:W-:Y:S01]  /*18e0*/  IADD3 R0, R0, R21, RZ ;  /* 0x0000001500007210 */ /* 0x000fe20007ffe0ff */
[----:B------:R-:W-:Y:S01]  /*18f0*/  @!P3 FMUL R29, R29, 16777216 ;  /* 0x4b8000001d1db820 */ /* 0x000fe20000400000 */
[----:B------:R-:W1:Y:S01]  /*1900*/  MUFU.RCP R23, R28 ;  /* 0x0000001c00177308 */ /* 0x000e620000001000 */
[----:B0-----:R-:W-:Y:S01]  /*1910*/  FFMA.FTZ R10, R22, 1.1920928955078125e-07, R17 ;  /* 0x34000000160a7823 */ /* 0x001fe20000010011 */
[----:B------:R-:W-:Y:S01]  /*1920*/  IADD3 R9, R4, -R9, RZ ;  /* 0x8000000904097210 */ /* 0x000fe20007ffe0ff */
[----:B------:R-:W-:Y:S01]  /*1930*/  FFMA.FTZ R17, R20, R24, -0.16845393180847167969 ;  /* 0xbe2c7f3014117423 */ /* 0x000fe20000010018 */
[----:B------:R-:W-:Y:S01]  /*1940*/  LEA R13, R44, R13, 0x2 ;  /* 0x0000000d2c0d7211 */ /* 0x000fe200078e10ff */
[----:B------:R-:W-:Y:S01]  /*1950*/  @P1 FMUL R12, R12, 0.25 ;  /* 0x3e8000000c0c1820 */ /* 0x000fe20000400000 */
[----:B------:R-:W-:Y:S01]  /*1960*/  ISETP.GE.U32.AND P1, PT, R4, 0x7f800000, PT ;  /* 0x7f8000000400780c */ /* 0x000fe20003f26070 */
[C---:B------:R-:W-:Y:S01]  /*1970*/  FFMA.FTZ R17, R20.reuse, R17, 0.1716887056827545166 ;  /* 0x3e2fcf2a14117423 */ /* 0x040fe20000010011 */
[----:B------:R-:W0:Y:S01]  /*1980*/  MUFU.RCP R21, R29 ;  /* 0x0000001d00157308 */ /* 0x000e220000001000 */
[----:B------:R-:W-:Y:S01]  /*1990*/  @P4 FMUL R19, R19, 0.25 ;  /* 0x3e80000013134820 */ /* 0x000fe20000400000 */
[----:B------:R-:W-:Y:S01]  /*19a0*/  LOP3.LUT R11, R11, 0xf8, RZ, 0xc0, !PT ;  /* 0x000000f80b0b7812 */ /* 0x000fe200078ec0ff */
[----:B------:R-:W-:-:S02]  /*19b0*/  FFMA.FTZ R17, R20, R17, -0.17900948226451873779 ;  /* 0xbe374e4314117423 */ /* 0x000fc40000010011 */
[----:B------:R-:W-:Y:S02]  /*19c0*/  @P4 FMUL R18, R18, 0.25 ;  /* 0x3e80000012124820 */ /* 0x000fe40000400000 */
[----:B------:R-:W-:Y:S02]  /*19d0*/  @P4 FMUL R15, R15, 0.25 ;  /* 0x3e8000000f0f4820 */ /* 0x000fe40000400000 */
[----:B------:R-:W-:Y:S02]  /*19e0*/  @P4 FMUL R14, R14, 0.25 ;  /* 0x3e8000000e0e4820 */ /* 0x000fe40000400000 */
[----:B------:R-:W-:Y:S02]  /*19f0*/  @!P2 FMUL R26, R26, 16777216 ;  /* 0x4b8000001a1aa820 */ /* 0x000fe40000400000 */
[----:B------:R-:W-:Y:S02]  /*1a00*/  @!P2 FMUL R16, R16, 16777216 ;  /* 0x4b8000001010a820 */ /* 0x000fe40000400000 */
[----:B------:R-:W-:-:S02]  /*1a10*/  @!P2 FMUL R8, R8, 16777216 ;  /* 0x4b8000000808a820 */ /* 0x000fc40000400000 */
[----:B------:R-:W-:Y:S01]  /*1a20*/  @!P2 FMUL R12, R12, 16777216 ;  /* 0x4b8000000c0ca820 */ /* 0x000fe20000400000 */
[----:B------:R-:W-:Y:S01]  /*1a30*/  ISETP.GE.U32.AND P2, PT, R3, 0x7f800000, PT ;  /* 0x7f8000000300780c */ /* 0x000fe20003f46070 */
[----:B------:R-:W-:Y:S02]  /*1a40*/  FFMA.FTZ R17, R20, R17, 0.20512372255325317383 ;  /* 0x3e520bf414117423 */ /* 0x000fe40000010011 */
[----:B------:R-:W-:Y:S02]  /*1a50*/  @!P3 FMUL R19, R19, 16777216 ;  /* 0x4b8000001313b820 */ /* 0x000fe40000400000 */
[----:B------:R-:W-:Y:S02]  /*1a60*/  @!P3 FMUL R18, R18, 16777216 ;  /* 0x4b8000001212b820 */ /* 0x000fe40000400000 */
[----:B------:R-:W-:Y:S02]  /*1a70*/  @!P3 FMUL R15, R15, 16777216 ;  /* 0x4b8000000f0fb820 */ /* 0x000fe40000400000 */
[----:B------:R-:W-:-:S02]  /*1a80*/  @!P3 FMUL R14, R14, 16777216 ;  /* 0x4b8000000e0eb820 */ /* 0x000fc40000400000 */
[C---:B-1----:R-:W-:Y:S02]  /*1a90*/  FMUL R22, R23.reuse, R26 ;  /* 0x0000001a17167220 */ /* 0x042fe40000400000 */
[C---:B------:R-:W-:Y:S02]  /*1aa0*/  FMUL R16, R23.reuse, R16 ;  /* 0x0000001017107220 */ /* 0x040fe40000400000 */
[C---:B------:R-:W-:Y:S02]  /*1ab0*/  FMUL R25, R23.reuse, R8 ;  /* 0x0000000817197220 */ /* 0x040fe40000400000 */
[----:B------:R-:W-:Y:S02]  /*1ac0*/  FMUL R27, R23, R12 ;  /* 0x0000000c171b7220 */ /* 0x000fe40000400000 */
[----:B------:R-:W-:Y:S01]  /*1ad0*/  FFMA.FTZ R17, R20, R17, -0.24046532809734344482 ;  /* 0xbe763c8b14117423 */ /* 0x000fe20000010011 */
[----:B------:R-:W-:Y:S01]  /*1ae0*/  F2FP.PACK_AB R22, R22, R25 ;  /* 0x000000191616723e */ /* 0x000fe200000000ff */
[C---:B0-----:R-:W-:Y:S01]  /*1af0*/  FMUL R19, R21.reuse, R19 ;  /* 0x0000001315137220 */ /* 0x041fe20000400000 */
[----:B------:R-:W-:Y:S01]  /*1b00*/  F2FP.PACK_AB R16, R16, R27 ;  /* 0x0000001b1010723e */ /* 0x000fe200000000ff */
[----:B------:R-:W-:-:S02]  /*1b10*/  FMUL R18, R21, R18 ;  /* 0x0000001215127220 */ /* 0x000fc40000400000 */
[C---:B------:R-:W-:Y:S01]  /*1b20*/  FMUL R23, R21.reuse, R14 ;  /* 0x0000000e15177220 */ /* 0x040fe20000400000 */
[----:B------:R0:W-:Y:S01]  /*1b30*/  STS [R43+0x100], R22 ;  /* 0x000100162b007388 */ /* 0x0001e20000000800 */
[----:B------:R-:W-:Y:S01]  /*1b40*/  FMUL R8, R21, R15 ;  /* 0x0000000f15087220 */ /* 0x000fe20000400000 */
[----:B------:R-:W-:Y:S01]  /*1b50*/  LOP3.LUT R21, R43, 0x4, RZ, 0x3c, !PT ;  /* 0x000000042b157812 */ /* 0x000fe200078e3cff */
[----:B------:R-:W-:Y:S01]  /*1b60*/  FFMA.FTZ R17, R20, R17, 0.28857114911079406738 ;  /* 0x3e93bf9914117423 */ /* 0x000fe20000010011 */
[----:B------:R-:W-:Y:S01]  /*1b70*/  F2FP.PACK_AB R18, R18, R23 ;  /* 0x000000171212723e */ /* 0x000fe200000000ff */
[----:B------:R-:W-:Y:S01]  /*1b80*/  STS [R43], R16 ;  /* 0x000000102b007388 */ /* 0x000fe20000000800 */
[----:B------:R-:W-:Y:S01]  /*1b90*/  F2FP.PACK_AB R19, R19, R8 ;  /* 0x000000081313723e */ /* 0x000fe200000000ff */
[----:B------:R-:W-:Y:S01]  /*1ba0*/  FFMA.FTZ R17, R20, R17, -0.36067417263984680176 ;  /* 0xbeb8aa4914117423 */ /* 0x000fe20000010011 */
[----:B------:R-:W-:Y:S01]  /*1bb0*/  LEA R15, R30, R45, 0x1 ;  /* 0x0000002d1e0f7211 */ /* 0x000fe200078e08ff */
[----:B------:R1:W-:Y:S01]  /*1bc0*/  STS [R21+0x200], R18 ;  /* 0x0002001215007388 */ /* 0x0003e20000000800 */
[----:B------:R-:W-:Y:S01]  /*1bd0*/  FADD R27, R9, -1 ;  /* 0xbf800000091b7421 */ /* 0x000fe20000000000 */
[----:B0-----:R-:W-:Y:S01]  /*1be0*/  LOP3.LUT R22, R13, 0x8, RZ, 0x3c, !PT ;  /* 0x000000080d167812 */ /* 0x001fe200078e3cff */
[C---:B------:R-:W-:Y:S01]  /*1bf0*/  FFMA.FTZ R17, R20.reuse, R17, 0.48089820146560668945 ;  /* 0x3ef6384a14117423 */ /* 0x040fe20000010011 */
[----:B------:R0:W-:Y:S01]  /*1c00*/  STS [R21+0x300], R19 ;  /* 0x0003001315007388 */ /* 0x0001e20000000800 */
[----:B------:R-:W-:Y:S01]  /*1c10*/  FFMA.FTZ R8, R27, R24, -0.16845393180847167969 ;  /* 0xbe2c7f301b087423 */ /* 0x000fe20000010018 */
[----:B------:R-:W-:Y:S01]  /*1c20*/  LOP3.LUT R24, R13, 0xc, RZ, 0x3c, !PT ;  /* 0x0000000c0d187812 */ /* 0x000fe200078e3cff */
[C---:B------:R-:W-:Y:S01]  /*1c30*/  FFMA.FTZ R17, R20.reuse, R17, -0.72134751081466674805 ;  /* 0xbf38aa3b14117423 */ /* 0x040fe20000010011 */
[----:B------:R-:W-:Y:S01]  /*1c40*/  BAR.SYNC.DEFER_BLOCKING 0x0 ;  /* 0x0000000000007b1d */ /* 0x000fe20000010000 */
[----:B------:R-:W-:Y:S01]  /*1c50*/  FFMA.FTZ R12, R27, R8, 0.1716887056827545166 ;  /* 0x3e2fcf2a1b0c7423 */ /* 0x000fe20000010008 */
[----:B-1----:R-:W-:Y:S01]  /*1c60*/  LOP3.LUT R18, R13, 0x4, RZ, 0x3c, !PT ;  /* 0x000000040d127812 */ /* 0x002fe200078e3cff */
[C---:B------:R-:W-:Y:S01]  /*1c70*/  FMUL R17, R20.reuse, R17 ;  /* 0x0000001114117220 */ /* 0x040fe20000400000 */
[-C--:B------:R-:W-:Y:S01]  /*1c80*/  LEA R8, P3, R45, R5.reuse, 0x1 ;  /* 0x000000052d087211 */ /* 0x080fe200078608ff */
[----:B------:R-:W-:Y:S01]  /*1c90*/  FFMA.FTZ R14, R27, R12, -0.17900948226451873779 ;  /* 0xbe374e431b0e7423 */ /* 0x000fe2000001000c */
[----:B------:R-:W-:Y:S01]  /*1ca0*/  LEA R12, P4, R15, R5, 0x1 ;  /* 0x000000050f0c7211 */ /* 0x000fe200078808ff */
[----:B------:R-:W-:Y:S01]  /*1cb0*/  FMUL R17, R20, R17 ;  /* 0x0000001114117220 */ /* 0x000fe20000400000 */
[----:B------:R-:W-:Y:S01]  /*1cc0*/  LEA.HI.X.SX32 R9, R45, R6, 0x1, P3 ;  /* 0x000000062d097211 */ /* 0x000fe200018f0eff */
[----:B------:R-:W-:-:S02]  /*1cd0*/  FFMA.FTZ R14, R27, R14, 0.20512372255325317383 ;  /* 0x3e520bf41b0e7423 */ /* 0x000fc4000001000e */
[----:B------:R-:W-:Y:S01]  /*1ce0*/  FFMA.FTZ R26, R20, 1.4426950216293334961, R17 ;  /* 0x3fb8aa3b141a7823 */ /* 0x000fe20000010011 */
[C---:B------:R-:W-:Y:S01]  /*1cf0*/  LEA R17, R30.reuse, R15, 0x1 ;  /* 0x0000000f1e117211 */ /* 0x040fe200078e08ff */
[----:B------:R-:W-:Y:S02]  /*1d00*/  FFMA.FTZ R16, R27, R14, -0.24046532809734344482 ;  /* 0xbe763c8b1b107423 */ /* 0x000fe4000001000e */
[----:B------:R-:W-:Y:S01]  /*1d10*/  FADD R7, R7, R26 ;  /* 0x0000001a07077221 */ /* 0x000fe20000000000 */
[----:B------:R-:W-:Y:S01]  /*1d20*/  LEA R14, P5, R17, R5, 0x1 ;  /* 0x00000005110e7211 */ /* 0x000fe200078a08ff */
[----:B0-----:R-:W-:Y:S02]  /*1d30*/  IMAD R19, R30, 0x2, R17 ;  /* 0x000000021e137824 */ /* 0x001fe400078e0211 */
[----:B------:R-:W-:-:S03]  /*1d40*/  FFMA.FTZ R16, R27, R16, 0.28857114911079406738 ;  /* 0x3e93bf991b107423 */ /* 0x000fc60000010010 */
[C---:B------:R-:W-:Y:S01]  /*1d50*/  LEA R21, R30.reuse, R19, 0x1 ;  /* 0x000000131e157211 */ /* 0x040fe200078e08ff */
[C---:B------:R-:W-:Y:S01]  /*1d60*/  FFMA.FTZ R16, R27.reuse, R16, -0.36067417263984680176 ;  /* 0xbeb8aa491b107423 */ /* 0x040fe20000010010 */
[----:B------:R0:W1:Y:S02]  /*1d70*/  LDS R31, [R13] ;  /* 0x000000000d1f7984 */ /* 0x0000640000000800 */
[C---:B------:R-:W-:Y:S01]  /*1d80*/  LEA R23, R30.reuse, R21, 0x1 ;  /* 0x000000151e177211 */ /* 0x040fe200078e08ff */
[C---:B------:R-:W-:Y:S01]  /*1d90*/  FFMA.FTZ R20, R27.reuse, R16, 0.48089820146560668945 ;  /* 0x3ef6384a1b147423 */ /* 0x040fe20000010010 */
[----:B------:R2:W3:Y:S03]  /*1da0*/  LDS R33, [R18] ;  /* 0x0000000012217984 */ /* 0x0004e60000000800 */
[----:B------:R-:W-:Y:S01]  /*1db0*/  IMAD R29, R30, 0x2, R23 ;  /* 0x000000021e1d7824 */ /* 0x000fe200078e0217 */
[----:B------:R-:W4:Y:S01]  /*1dc0*/  LDS R35, [R22] ;  /* 0x0000000016237984 */ /* 0x000f220000000800 */
[----:B------:R-:W-:Y:S01]  /*1dd0*/  FFMA.FTZ R20, R27, R20, -0.72134751081466674805 ;  /* 0xbf38aa3b1b147423 */ /* 0x000fe20000010014 */
[----:B0-----:R-:W-:-:S02]  /*1de0*/  LEA.HI.X.SX32 R13, R15, R6, 0x1, P4 ;  /* 0x000000060f0d7211 */ /* 0x001fc400020f0eff */
[----:B------:R0:W5:Y:S01]  /*1df0*/  LDS R37, [R24] ;  /* 0x0000000018257984 */ /* 0x0001620000000800 */
[-C--:B--2---:R-:W-:Y:S01]  /*1e00*/  LEA R18, P3, R19, R5.reuse, 0x1 ;  /* 0x0000000513127211 */ /* 0x084fe200078608ff */
[----:B------:R-:W-:Y:S01]  /*1e10*/  FMUL R28, R27, R20 ;  /* 0x000000141b1c7220 */ /* 0x000fe20000400000 */
[----:B------:R-:W-:Y:S02]  /*1e20*/  LEA R16, P4, R21, R5, 0x1 ;  /* 0x0000000515107211 */ /* 0x000fe400078808ff */
[----:B------:R-:W-:Y:S01]  /*1e30*/  LEA R30, R30, R29, 0x1 ;  /* 0x0000001d1e1e7211 */ /* 0x000fe200078e08ff */
[----:B------:R-:W-:Y:S01]  /*1e40*/  FMUL R28, R27, R28 ;  /* 0x0000001c1b1c7220 */ /* 0x000fe20000400000 */
[-C--:B------:R-:W-:Y:S02]  /*1e50*/  LEA.HI.X.SX32 R15, R17, R6.reuse, 0x1, P5 ;  /* 0x00000006110f7211 */ /* 0x080fe400028f0eff */
[-C--:B------:R-:W-:Y:S01]  /*1e60*/  LEA.HI.X.SX32 R19, R19, R6.reuse, 0x1, P3 ;  /* 0x0000000613137211 */ /* 0x080fe200018f0eff */
[----:B------:R-:W-:Y:S01]  /*1e70*/  FFMA.FTZ R27, R27, 1.4426950216293334961, R28 ;  /* 0x3fb8aa3b1b1b7823 */ /* 0x000fe2000001001c */
[----:B------:R-:W-:-:S02]  /*1e80*/  LEA.HI.X.SX32 R17, R21, R6, 0x1, P4 ;  /* 0x0000000615117211 */ /* 0x000fc400020f0eff */
[-C--:B0-----:R-:W-:Y:S01]  /*1e90*/  LEA R24, P3, R23, R5.reuse, 0x1 ;  /* 0x0000000517187211 */ /* 0x081fe200078608ff */
[----:B------:R-:W-:Y:S01]  /*1ea0*/  FADD R10, R10, R27 ;  /* 0x0000001b0a0a7221 */ /* 0x000fe20000000000 */
[-C--:B------:R-:W-:Y:S02]  /*1eb0*/  LEA R20, P4, R29, R5.reuse, 0x1 ;  /* 0x000000051d147211 */ /* 0x080fe400078808ff */
[----:B------:R-:W-:Y:S01]  /*1ec0*/  LEA R22, P5, R30, R5, 0x1 ;  /* 0x000000051e167211 */ /* 0x000fe200078a08ff */
[----:B------:R-:W-:Y:S01]  /*1ed0*/  @P1 IMAD.MOV.U32 R5, RZ, RZ, 0x7f800000 ;  /* 0x7f800000ff051424 */ /* 0x000fe200078e00ff */
[-C--:B------:R-:W-:Y:S02]  /*1ee0*/  LEA.HI.X.SX32 R25, R23, R6.reuse, 0x1, P3 ;  /* 0x0000000617197211 */ /* 0x080fe400018f0eff */
[-C--:B------:R-:W-:Y:S01]  /*1ef0*/  LEA.HI.X.SX32 R21, R29, R6.reuse, 0x1, P4 ;  /* 0x000000061d157211 */ /* 0x080fe200020f0eff */
[----:B------:R-:W-:Y:S01]  /*1f00*/  @P1 FFMA.FTZ R10, R4, R5, +INF ;  /* 0x7f800000040a1423 */ /* 0x000fe20000010005 */
[----:B------:R-:W-:-:S02]  /*1f10*/  LEA.HI.X.SX32 R23, R30, R6, 0x1, P5 ;  /* 0x000000061e177211 */ /* 0x000fc400028f0eff */
[----:B------:R-:W-:Y:S02]  /*1f20*/  @P2 MOV R6, 0x7f800000 ;  /* 0x7f80000000062802 */ /* 0x000fe40000000f00 */
[C---:B------:R-:W-:Y:S01]  /*1f30*/  FSETP.NEU.AND P3, PT, R3.reuse, RZ, PT ;  /* 0x000000ff0300720b */ /* 0x040fe20003f6d000 */
[----:B-1----:R0:W-:Y:S02]  /*1f40*/  STG.E.U16 [R8.64], R31 ;  /* 0x0000001f08007986 */ /* 0x0021e4000c101504 */
[----:B------:R-:W-:Y:S01]  /*1f50*/  @P2 FFMA.FTZ R7, R3, R6, +INF ;  /* 0x7f80000003072423 */ /* 0x000fe20000010006 */
[----:B------:R-:W-:Y:S01]  /*1f60*/  FSETP.NEU.AND P2, PT, R4, RZ, PT ;  /* 0x000000ff0400720b */ /* 0x000fe20003f4d000 */
[----:B---3--:R1:W-:Y:S01]  /*1f70*/  STG.E.U16 [R12.64], R33 ;  /* 0x000000210c007986 */ /* 0x0083e2000c101504 */
[----:B------:R-:W-:Y:S02]  /*1f80*/  PRMT R6, R31, 0x7632, R6 ;  /* 0x000076321f067816 */ /* 0x000fe40000000006 */
[----:B------:R-:W-:Y:S01]  /*1f90*/  FSEL R3, R10, -INF , P2 ;  /* 0xff8000000a037808 */ /* 0x000fe20001000000 */
[----:B----4-:R1:W-:Y:S01]  /*1fa0*/  STG.E.U16 [R14.64], R35 ;  /* 0x000000230e007986 */ /* 0x0103e2000c101504 */
[----:B------:R-:W-:-:S02]  /*1fb0*/  PRMT R10, R35, 0x7632, R10 ;  /* 0x00007632230a7816 */ /* 0x000fc4000000000a */
[----:B------:R-:W-:Y:S01]  /*1fc0*/  FSEL R4, R7, -INF , P3 ;  /* 0xff80000007047808 */ /* 0x000fe20001800000 */
[----:B------:R-:W-:Y:S01]  /*1fd0*/  FFMA R5, R3, 0.69314718246459960938, R32 ;  /* 0x3f31721803057823 */ /* 0x000fe20000000020 */
[----:B0-----:R-:W-:Y:S01]  /*1fe0*/  PRMT R9, R33, 0x7632, R9 ;  /* 0x0000763221097816 */ /* 0x001fe20000000009 */
[----:B-----5:R1:W-:Y:S01]  /*1ff0*/  STG.E.U16 [R18.64], R37 ;  /* 0x0000002512007986 */ /* 0x0203e2000c101504 */
[----:B------:R-:W-:Y:S01]  /*2000*/  PRMT R3, R37, 0x7632, R3 ;  /* 0x0000763225037816 */ /* 0x000fe20000000003 */
[----:B------:R-:W-:Y:S02]  /*2010*/  FFMA R4, R4, 0.69314718246459960938, R47 ;  /* 0x3f31721804047823 */ /* 0x000fe4000000002f */
[----:B------:R1:W-:Y:S04]  /*2020*/  STG.E.U16 [R16.64], R6 ;  /* 0x0000000610007986 */ /* 0x0003e8000c101504 */
[----:B------:R1:W-:Y:S04]  /*2030*/  STG.E.U16 [R24.64], R9 ;  /* 0x0000000918007986 */ /* 0x0003e8000c101504 */
[----:B------:R1:W-:Y:S04]  /*2040*/  STG.E.U16 [R20.64], R10 ;  /* 0x0000000a14007986 */ /* 0x0003e8000c101504 */
[----:B------:R1:W-:Y:S04]  /*2050*/  STG.E.U16 [R22.64], R3 ;  /* 0x0000000316007986 */ /* 0x0003e8000c101504 */
[----:B------:R-:W-:Y:S06]  /*2060*/  BAR.SYNC.DEFER_BLOCKING 0x0 ;  /* 0x0000000000007b1d */ /* 0x000fec0000010000 */
[----:B------:R1:W-:Y:S04]  /*2070*/  STS.64 [R11], R4 ;  /* 0x000000040b007388 */ /* 0x0003e80000000a00 */
[----:B------:R-:W-:Y:S06]  /*2080*/  BAR.SYNC.DEFER_BLOCKING 0x0 ;  /* 0x0000000000007b1d */ /* 0x000fec0000010000 */
[----:B------:R-:W-:Y:S05]  /*2090*/  @P0 EXIT ;  /* 0x000000000000094d */ /* 0x000fea0003800000 */
[----:B-1----:R-:W0:Y:S01]  /*20a0*/  LDS R7, [R0] ;  /* 0x0000000000077984 */ /* 0x002e220000000800 */
[----:B------:R-:W-:Y:S01]  /*20b0*/  IMAD R2, R2, c[0x0][0x1cc], RZ ;  /* 0x0000730002027a24 */ /* 0x000fe200078e02ff */
[C---:B------:R-:W-:Y:S01]  /*20c0*/  SHF.L.U32 R6, R46.reuse, 0x2, RZ ;  /* 0x000000022e067819 */ /* 0x040fe200000006ff */
[----:B------:R-:W-:-:S03]  /*20d0*/  IMAD.HI R5, R46, 0x4, RZ ;  /* 0x000000042e057827 */ /* 0x000fc600078e02ff */
[C---:B------:R-:W-:Y:S01]  /*20e0*/  SHF.L.U32 R3, R2.reuse, 0x2, RZ ;  /* 0x0000000202037819 */ /* 0x040fe200000006ff */
[----:B------:R-:W-:-:S03]  /*20f0*/  IMAD.HI R4, R2, 0x4, RZ ;  /* 0x0000000402047827 */ /* 0x000fc600078e02ff */
[----:B------:R-:W-:-:S04]  /*2100*/  IADD3 R2, P0, P1, R6, c[0x0][0x180], R3 ;  /* 0x0000600006027a10 */ /* 0x000fc8000791e003 */
[----:B------:R-:W-:-:S05]  /*2110*/  IADD3.X R3, R5, c[0x0][0x184], R4, P0, P1 ;  /* 0x0000610005037a10 */ /* 0x000fca00007e2404 */
[----:B0-----:R-:W-:Y:S01]  /*2120*/  STG.E [R2.64], R7 ;  /* 0x0000000702007986 */ /* 0x001fe2000c101904 */
[----:B------:R-:W-:Y:S05]  /*2130*/  EXIT ;  /* 0x000000000000794d */ /* 0x000fea0003800000 */
.L_x_2:
[----:B------:R-:W-:-:S00]  /*2140*/  BRA `(.L_x_2) ;  /* 0xfffffff000007947 */ /* 0x000fc0000383ffff */
[----:B------:R-:W-:-:S00]  /*2150*/  NOP ;  /* 0x0000000000007918 */ /* 0x000fc00000000000 */
        /* <DEDUP_REMOVED lines=10> */
.L_x_3:


//--------------------- .nv.global.init           --------------------------
	.section	.nv.global.init,"aw",@progbits
.nv.global.init:
	.type		_$_str,@object
	.size		_$_str,(.L_0 - _$_str)
_$_str:
        /*0000*/ 	.byte	0x5f, 0x5f, 0x43, 0x55, 0x44, 0x41, 0x5f, 0x46, 0x54, 0x5a, 0x00
.L_0:


//--------------------- .nv.shared.attn_fwd       --------------------------
	.section	.nv.shared.attn_fwd,"aw",@nobits
	.sectionflags	@""
	.align	16
